	.headerflags	@"EF_CUDA_TEXMODE_UNIFIED EF_CUDA_64BIT_ADDRESS EF_CUDA_ACCELERATORS EF_CUDA_SM90 EF_CUDA_VIRTUAL_SM(EF_CUDA_SM90)"
	.elftype	@"ET_EXEC"


//--------------------- .nv.info                  --------------------------
	.section	.nv.info,"",@"SHT_CUDA_INFO"
	.align	4


	//----- nvinfo : EIATTR_REGCOUNT
	.align		4
        /*0000*/ 	.byte	0x04, 0x2f
        /*0002*/ 	.short	(.L_4 - .L_3)
	.align		4
.L_3:
        /*0004*/ 	.word	index@(triton_per_fused_cumsum_index_mul_rsub_sort_sub_sum_5)
        /*0008*/ 	.word	0x00000028


	//----- nvinfo : EIATTR_MIN_STACK_SIZE
	.align		4
.L_4:
        /*000c*/ 	.byte	0x04, 0x12
        /*000e*/ 	.short	(.L_6 - .L_5)
	.align		4
.L_5:
        /*0010*/ 	.word	index@(triton_per_fused_cumsum_index_mul_rsub_sort_sub_sum_5)
        /*0014*/ 	.word	0x00000000


	//----- nvinfo : EIATTR_FRAME_SIZE
	.align		4
.L_6:
        /*0018*/ 	.byte	0x04, 0x11
        /*001a*/ 	.short	(.L_8 - .L_7)
	.align		4
.L_7:
        /*001c*/ 	.word	index@(triton_per_fused_cumsum_index_mul_rsub_sort_sub_sum_5)
        /*0020*/ 	.word	0x00000000


	//----- nvinfo : EIATTR_MIN_STACK_SIZE
	.align		4
.L_8:
        /*0024*/ 	.byte	0x04, 0x12
        /*0026*/ 	.short	(.L_10 - .L_9)
	.align		4
.L_9:
        /*0028*/ 	.word	index@(triton_per_fused_cumsum_index_mul_rsub_sort_sub_sum_5)
        /*002c*/ 	.word	0x00000000
.L_10:


//--------------------- .nv.info.triton_per_fused_cumsum_index_mul_rsub_sort_sub_sum_5 --------------------------
	.section	.nv.info.triton_per_fused_cumsum_index_mul_rsub_sort_sub_sum_5,"",@"SHT_CUDA_INFO"
	.sectionflags	@""
	.align	4


	//----- nvinfo : EIATTR_CUDA_API_VERSION
	.align		4
        /*0000*/ 	.byte	0x04, 0x37
        /*0002*/ 	.short	(.L_12 - .L_11)
.L_11:
        /*0004*/ 	.word	0x0000007c


	//----- nvinfo : EIATTR_KPARAM_INFO
	.align		4
.L_12:
        /*0008*/ 	.byte	0x04, 0x17
        /*000a*/ 	.short	(.L_14 - .L_13)
.L_13:
        /*000c*/ 	.word	0x00000000
        /*0010*/ 	.short	0x0006
        /*0012*/ 	.short	0x0030
        /*0014*/ 	.byte	0x00, 0xf0, 0x11, 0x00


	//----- nvinfo : EIATTR_KPARAM_INFO
	.align		4
.L_14:
        /*0018*/ 	.byte	0x04, 0x17
        /*001a*/ 	.short	(.L_16 - .L_15)
.L_15:
        /*001c*/ 	.word	0x00000000
        /*0020*/ 	.short	0x0005
        /*0022*/ 	.short	0x0028
        /*0024*/ 	.byte	0x00, 0xf4, 0x21, 0x00


	//----- nvinfo : EIATTR_KPARAM_INFO
	.align		4
.L_16:
        /*0028*/ 	.byte	0x04, 0x17
        /*002a*/ 	.short	(.L_18 - .L_17)
.L_17:
        /*002c*/ 	.word	0x00000000
        /*0030*/ 	.short	0x0004
        /*0032*/ 	.short	0x0020
        /*0034*/ 	.byte	0x00, 0xf4, 0x21, 0x00


	//----- nvinfo : EIATTR_KPARAM_INFO
	.align		4
.L_18:
        /*0038*/ 	.byte	0x04, 0x17
        /*003a*/ 	.short	(.L_20 - .L_19)
.L_19:
        /*003c*/ 	.word	0x00000000
        /*0040*/ 	.short	0x0003
        /*0042*/ 	.short	0x0018
        /*0044*/ 	.byte	0x00, 0xf4, 0x21, 0x00


	//----- nvinfo : EIATTR_KPARAM_INFO
	.align		4
.L_20:
        /*0048*/ 	.byte	0x04, 0x17
        /*004a*/ 	.short	(.L_22 - .L_21)
.L_21:
        /*004c*/ 	.word	0x00000000
        /*0050*/ 	.short	0x0002
        /*0052*/ 	.short	0x0010
        /*0054*/ 	.byte	0x00, 0xf4, 0x21, 0x00


	//----- nvinfo : EIATTR_KPARAM_INFO
	.align		4
.L_22:
        /*0058*/ 	.byte	0x04, 0x17
        /*005a*/ 	.short	(.L_24 - .L_23)
.L_23:
        /*005c*/ 	.word	0x00000000
        /*0060*/ 	.short	0x0001
        /*0062*/ 	.short	0x0008
        /*0064*/ 	.byte	0x00, 0xf4, 0x21, 0x00


	//----- nvinfo : EIATTR_KPARAM_INFO
	.align		4
.L_24:
        /*0068*/ 	.byte	0x04, 0x17
        /*006a*/ 	.short	(.L_26 - .L_25)
.L_25:
        /*006c*/ 	.word	0x00000000
        /*0070*/ 	.short	0x0000
        /*0072*/ 	.short	0x0000
        /*0074*/ 	.byte	0x00, 0xf4, 0x21, 0x00


	//----- nvinfo : EIATTR_SPARSE_MMA_MASK
	.align		4
.L_26:
        /*0078*/ 	.byte	0x03, 0x50
        /*007a*/ 	.short	0x0000


	//----- nvinfo : EIATTR_MAXREG_COUNT
	.align		4
        /*007c*/ 	.byte	0x03, 0x1b
        /*007e*/ 	.short	0x00ff


	//----- nvinfo : EIATTR_EXTERNS
	.align		4
        /*0080*/ 	.byte	0x04, 0x0f
        /*0082*/ 	.short	(.L_28 - .L_27)


	//   ....[0]....
	.align		4
.L_27:
        /*0084*/ 	.word	index@(__assertfail)


	//----- nvinfo : EIATTR_COOP_GROUP_MASK_REGIDS
	.align		4
.L_28:
        /*0088*/ 	.byte	0x04, 0x29
        /*008a*/ 	.short	(.L_30 - .L_29)


	//   ....[0]....
.L_29:
        /*008c*/ 	.word	0xffffffff


	//   ....[1]....
        /*0090*/ 	.word	0xffffffff


	//   ....[2]....
        /*0094*/ 	.word	0xffffffff


	//   ....[3]....
        /*0098*/ 	.word	0xffffffff


	//   ....[4]....
        /*009c*/ 	.word	0xffffffff


	//   ....[5]....
        /*00a0*/ 	.word	0xffffffff


	//   ....[6]....
        /*00a4*/ 	.word	0xffffffff


	//   ....[7]....
        /*00a8*/ 	.word	0xffffffff


	//   ....[8]....
        /*00ac*/ 	.word	0xffffffff


	//   ....[9]....
        /*00b0*/ 	.word	0xffffffff


	//   ....[10]....
        /*00b4*/ 	.word	0xffffffff


	//   ....[11]....
        /*00b8*/ 	.word	0xffffffff


	//   ....[12]....
        /*00bc*/ 	.word	0xffffffff


	//   ....[13]....
        /*00c0*/ 	.word	0xffffffff


	//   ....[14]....
        /*00c4*/ 	.word	0xffffffff


	//   ....[15]....
        /*00c8*/ 	.word	0xffffffff


	//   ....[16]....
        /*00cc*/ 	.word	0xffffffff


	//   ....[17]....
        /*00d0*/ 	.word	0xffffffff


	//   ....[18]....
        /*00d4*/ 	.word	0xffffffff


	//   ....[19]....
        /*00d8*/ 	.word	0xffffffff


	//   ....[20]....
        /*00dc*/ 	.word	0xffffffff


	//   ....[21]....
        /*00e0*/ 	.word	0xffffffff


	//   ....[22]....
        /*00e4*/ 	.word	0xffffffff


	//   ....[23]....
        /*00e8*/ 	.word	0xffffffff


	//   ....[24]....
        /*00ec*/ 	.word	0xffffffff


	//   ....[25]....
        /*00f0*/ 	.word	0xffffffff


	//   ....[26]....
        /*00f4*/ 	.word	0xffffffff


	//   ....[27]....
        /*00f8*/ 	.word	0xffffffff


	//   ....[28]....
        /*00fc*/ 	.word	0xffffffff


	//   ....[29]....
        /*0100*/ 	.word	0xffffffff


	//   ....[30]....
        /*0104*/ 	.word	0xffffffff


	//   ....[31]....
        /*0108*/ 	.word	0xffffffff


	//   ....[32]....
        /*010c*/ 	.word	0xffffffff


	//   ....[33]....
        /*0110*/ 	.word	0xffffffff


	//   ....[34]....
        /*0114*/ 	.word	0xffffffff


	//   ....[35]....
        /*0118*/ 	.word	0xffffffff


	//   ....[36]....
        /*011c*/ 	.word	0xffffffff


	//   ....[37]....
        /*0120*/ 	.word	0xffffffff


	//   ....[38]....
        /*0124*/ 	.word	0xffffffff


	//   ....[39]....
        /*0128*/ 	.word	0xffffffff


	//   ....[40]....
        /*012c*/ 	.word	0xffffffff


	//   ....[41]....
        /*0130*/ 	.word	0xffffffff


	//   ....[42]....
        /*0134*/ 	.word	0xffffffff


	//   ....[43]....
        /*0138*/ 	.word	0xffffffff


	//   ....[44]....
        /*013c*/ 	.word	0xffffffff


	//   ....[45]....
        /*0140*/ 	.word	0xffffffff


	//   ....[46]....
        /*0144*/ 	.word	0xffffffff


	//   ....[47]....
        /*0148*/ 	.word	0xffffffff


	//   ....[48]....
        /*014c*/ 	.word	0xffffffff


	//   ....[49]....
        /*0150*/ 	.word	0xffffffff


	//   ....[50]....
        /*0154*/ 	.word	0xffffffff


	//   ....[51]....
        /*0158*/ 	.word	0xffffffff


	//   ....[52]....
        /*015c*/ 	.word	0xffffffff


	//   ....[53]....
        /*0160*/ 	.word	0xffffffff


	//   ....[54]....
        /*0164*/ 	.word	0xffffffff


	//   ....[55]....
        /*0168*/ 	.word	0xffffffff


	//   ....[56]....
        /*016c*/ 	.word	0xffffffff


	//   ....[57]....
        /*0170*/ 	.word	0xffffffff


	//   ....[58]....
        /*0174*/ 	.word	0xffffffff


	//   ....[59]....
        /*0178*/ 	.word	0xffffffff


	//   ....[60]....
        /*017c*/ 	.word	0xffffffff


	//   ....[61]....
        /*0180*/ 	.word	0xffffffff


	//   ....[62]....
        /*0184*/ 	.word	0xffffffff


	//   ....[63]....
        /*0188*/ 	.word	0xffffffff


	//   ....[64]....
        /*018c*/ 	.word	0xffffffff


	//   ....[65]....
        /*0190*/ 	.word	0xffffffff


	//   ....[66]....
        /*0194*/ 	.word	0xffffffff


	//   ....[67]....
        /*0198*/ 	.word	0xffffffff


	//   ....[68]....
        /*019c*/ 	.word	0xffffffff


	//   ....[69]....
        /*01a0*/ 	.word	0xffffffff


	//   ....[70]....
        /*01a4*/ 	.word	0xffffffff


	//   ....[71]....
        /*01a8*/ 	.word	0xffffffff


	//   ....[72]....
        /*01ac*/ 	.word	0xffffffff


	//   ....[73]....
        /*01b0*/ 	.word	0xffffffff


	//   ....[74]....
        /*01b4*/ 	.word	0xffffffff


	//   ....[75]....
        /*01b8*/ 	.word	0xffffffff


	//   ....[76]....
        /*01bc*/ 	.word	0xffffffff


	//   ....[77]....
        /*01c0*/ 	.word	0xffffffff


	//   ....[78]....
        /*01c4*/ 	.word	0xffffffff


	//   ....[79]....
        /*01c8*/ 	.word	0xffffffff


	//   ....[80]....
        /*01cc*/ 	.word	0xffffffff


	//   ....[81]....
        /*01d0*/ 	.word	0xffffffff


	//   ....[82]....
        /*01d4*/ 	.word	0xffffffff


	//   ....[83]....
        /*01d8*/ 	.word	0xffffffff


	//   ....[84]....
        /*01dc*/ 	.word	0xffffffff


	//   ....[85]....
        /*01e0*/ 	.word	0xffffffff


	//   ....[86]....
        /*01e4*/ 	.word	0xffffffff


	//   ....[87]....
        /*01e8*/ 	.word	0xffffffff


	//   ....[88]....
        /*01ec*/ 	.word	0xffffffff


	//   ....[89]....
        /*01f0*/ 	.word	0xffffffff


	//   ....[90]....
        /*01f4*/ 	.word	0xffffffff


	//   ....[91]....
        /*01f8*/ 	.word	0xffffffff


	//   ....[92]....
        /*01fc*/ 	.word	0xffffffff


	//   ....[93]....
        /*0200*/ 	.word	0xffffffff


	//   ....[94]....
        /*0204*/ 	.word	0xffffffff


	//   ....[95]....
        /*0208*/ 	.word	0xffffffff


	//   ....[96]....
        /*020c*/ 	.word	0xffffffff


	//   ....[97]....
        /*0210*/ 	.word	0xffffffff


	//   ....[98]....
        /*0214*/ 	.word	0xffffffff


	//   ....[99]....
        /*0218*/ 	.word	0xffffffff


	//----- nvinfo : EIATTR_COOP_GROUP_INSTR_OFFSETS
	.align		4
.L_30:
        /*021c*/ 	.byte	0x04, 0x28
        /*021e*/ 	.short	(.L_32 - .L_31)


	//   ....[0]....
.L_31:
        /*0220*/ 	.word	0x000001a0


	//   ....[1]....
        /*0224*/ 	.word	0x000001b0


	//   ....[2]....
        /*0228*/ 	.word	0x00000260


	//   ....[3]....
        /*022c*/ 	.word	0x00000280


	//   ....[4]....
        /*0230*/ 	.word	0x00000400


	//   ....[5]....
        /*0234*/ 	.word	0x00000420


	//   ....[6]....
        /*0238*/ 	.word	0x00000430


	//   ....[7]....
        /*023c*/ 	.word	0x00000440


	//   ....[8]....
        /*0240*/ 	.word	0x00000530


	//   ....[9]....
        /*0244*/ 	.word	0x00000560


	//   ....[10]....
        /*0248*/ 	.word	0x00000590


	//   ....[11]....
        /*024c*/ 	.word	0x000005a0


	//   ....[12]....
        /*0250*/ 	.word	0x00000760


	//   ....[13]....
        /*0254*/ 	.word	0x00000780


	//   ....[14]....
        /*0258*/ 	.word	0x00000790


	//   ....[15]....
        /*025c*/ 	.word	0x000007a0


	//   ....[16]....
        /*0260*/ 	.word	0x00000880


	//   ....[17]....
        /*0264*/ 	.word	0x000008e0


	//   ....[18]....
        /*0268*/ 	.word	0x000008f0


	//   ....[19]....
        /*026c*/ 	.word	0x00000900


	//   ....[20]....
        /*0270*/ 	.word	0x000009f0


	//   ....[21]....
        /*0274*/ 	.word	0x00000a30


	//   ....[22]....
        /*0278*/ 	.word	0x00000a60


	//   ....[23]....
        /*027c*/ 	.word	0x00000a70


	//   ....[24]....
        /*0280*/ 	.word	0x00000c30


	//   ....[25]....
        /*0284*/ 	.word	0x00000c50


	//   ....[26]....
        /*0288*/ 	.word	0x00000c60


	//   ....[27]....
        /*028c*/ 	.word	0x00000c70


	//   ....[28]....
        /*0290*/ 	.word	0x00000d60


	//   ....[29]....
        /*0294*/ 	.word	0x00000d80


	//   ....[30]....
        /*0298*/ 	.word	0x00000dc0


	//   ....[31]....
        /*029c*/ 	.word	0x00000dd0


	//   ....[32]....
        /*02a0*/ 	.word	0x00000e90


	//   ....[33]....
        /*02a4*/ 	.word	0x00000f10


	//   ....[34]....
        /*02a8*/ 	.word	0x00000f20


	//   ....[35]....
        /*02ac*/ 	.word	0x00000f40


	//   ....[36]....
        /*02b0*/ 	.word	0x00001030


	//   ....[37]....
        /*02b4*/ 	.word	0x00001050


	//   ....[38]....
        /*02b8*/ 	.word	0x00001090


	//   ....[39]....
        /*02bc*/ 	.word	0x000010a0


	//   ....[40]....
        /*02c0*/ 	.word	0x00001240


	//   ....[41]....
        /*02c4*/ 	.word	0x00001250


	//   ....[42]....
        /*02c8*/ 	.word	0x00001260


	//   ....[43]....
        /*02cc*/ 	.word	0x00001270


	//   ....[44]....
        /*02d0*/ 	.word	0x00001360


	//   ....[45]....
        /*02d4*/ 	.word	0x00001390


	//   ....[46]....
        /*02d8*/ 	.word	0x000013c0


	//   ....[47]....
        /*02dc*/ 	.word	0x000013d0


	//   ....[48]....
        /*02e0*/ 	.word	0x000014b0


	//   ....[49]....
        /*02e4*/ 	.word	0x000014d0


	//   ....[50]....
        /*02e8*/ 	.word	0x00001520


	//   ....[51]....
        /*02ec*/ 	.word	0x00001530


	//   ....[52]....
        /*02f0*/ 	.word	0x000015f0


	//   ....[53]....
        /*02f4*/ 	.word	0x00001610


	//   ....[54]....
        /*02f8*/ 	.word	0x00001690


	//   ....[55]....
        /*02fc*/ 	.word	0x000016b0


	//   ....[56]....
        /*0300*/ 	.word	0x00001730


	//   ....[57]....
        /*0304*/ 	.word	0x00001750


	//   ....[58]....
        /*0308*/ 	.word	0x00001830


	//   ....[59]....
        /*030c*/ 	.word	0x00001940


	//   ....[60]....
        /*0310*/ 	.word	0x000019f0


	//   ....[61]....
        /*0314*/ 	.word	0x00001aa0


	//   ....[62]....
        /*0318*/ 	.word	0x00001b70


	//   ....[63]....
        /*031c*/ 	.word	0x00001c40


	//   ....[64]....
        /*0320*/ 	.word	0x00001ca0


	//   ....[65]....
        /*0324*/ 	.word	0x00001d10


	//   ....[66]....
        /*0328*/ 	.word	0x00001d70


	//   ....[67]....
        /*032c*/ 	.word	0x00001d80


	//   ....[68]....
        /*0330*/ 	.word	0x00001e20


	//   ....[69]....
        /*0334*/ 	.word	0x00001e90


	//   ....[70]....
        /*0338*/ 	.word	0x00001ed0


	//   ....[71]....
        /*033c*/ 	.word	0x00001ee0


	//   ....[72]....
        /*0340*/ 	.word	0x00001fc0


	//   ....[73]....
        /*0344*/ 	.word	0x00002000


	//   ....[74]....
        /*0348*/ 	.word	0x00002030


	//   ....[75]....
        /*034c*/ 	.word	0x00002040


	//   ....[76]....
        /*0350*/ 	.word	0x00002130


	//   ....[77]....
        /*0354*/ 	.word	0x00002160


	//   ....[78]....
        /*0358*/ 	.word	0x00002190


	//   ....[79]....
        /*035c*/ 	.word	0x000021a0


	//   ....[80]....
        /*0360*/ 	.word	0x00002270


	//   ....[81]....
        /*0364*/ 	.word	0x000022e0


	//   ....[82]....
        /*0368*/ 	.word	0x000022f0


	//   ....[83]....
        /*036c*/ 	.word	0x00002310


	//   ....[84]....
        /*0370*/ 	.word	0x00002690


	//   ....[85]....
        /*0374*/ 	.word	0x000026b0


	//   ....[86]....
        /*0378*/ 	.word	0x000026d0


	//   ....[87]....
        /*037c*/ 	.word	0x000026f0


	//   ....[88]....
        /*0380*/ 	.word	0x00002710


	//   ....[89]....
        /*0384*/ 	.word	0x00002770


	//   ....[90]....
        /*0388*/ 	.word	0x00002810


	//   ....[91]....
        /*038c*/ 	.word	0x00002840


	//   ....[92]....
        /*0390*/ 	.word	0x00002860


	//   ....[93]....
        /*0394*/ 	.word	0x00002890


	//   ....[94]....
        /*0398*/ 	.word	0x000028c0


	//   ....[95]....
        /*039c*/ 	.word	0x00002920


	//   ....[96]....
        /*03a0*/ 	.word	0x00002950


	//   ....[97]....
        /*03a4*/ 	.word	0x00002980


	//   ....[98]....
        /*03a8*/ 	.word	0x000029b0


	//   ....[99]....
        /*03ac*/ 	.word	0x000029d0


	//----- nvinfo : EIATTR_SYSCALL_OFFSETS
	.align		4
.L_32:
        /*03b0*/ 	.byte	0x04, 0x46
        /*03b2*/ 	.short	(.L_34 - .L_33)


	//   ....[0]....
.L_33:
        /*03b4*/ 	.word	0x00002520


	//----- nvinfo : EIATTR_EXIT_INSTR_OFFSETS
	.align		4
.L_34:
        /*03b8*/ 	.byte	0x04, 0x1c
        /*03ba*/ 	.short	(.L_36 - .L_35)


	//   ....[0]....
.L_35:
        /*03bc*/ 	.word	0x00002aa0


	//   ....[1]....
        /*03c0*/ 	.word	0x00002ad0


	//----- nvinfo : EIATTR_REQNTID
	.align		4
.L_36:
        /*03c4*/ 	.byte	0x04, 0x10
        /*03c6*/ 	.short	(.L_38 - .L_37)
.L_37:
        /*03c8*/ 	.word	0x00000040
        /*03cc*/ 	.word	0x00000001
        /*03d0*/ 	.word	0x00000001


	//----- nvinfo : EIATTR_CRS_STACK_SIZE
	.align		4
.L_38:
        /*03d4*/ 	.byte	0x04, 0x1e
        /*03d6*/ 	.short	(.L_40 - .L_39)
.L_39:
        /*03d8*/ 	.word	0x00000000


	//----- nvinfo : EIATTR_CBANK_PARAM_SIZE
	.align		4
.L_40:
        /*03dc*/ 	.byte	0x03, 0x19
        /*03de*/ 	.short	0x0034


	//----- nvinfo : EIATTR_PARAM_CBANK
	.align		4
        /*03e0*/ 	.byte	0x04, 0x0a
        /*03e2*/ 	.short	(.L_42 - .L_41)
	.align		4
.L_41:
        /*03e4*/ 	.word	index@(.nv.constant0.triton_per_fused_cumsum_index_mul_rsub_sort_sub_sum_5)
        /*03e8*/ 	.short	0x0210
        /*03ea*/ 	.short	0x0034


	//----- nvinfo : EIATTR_SW_WAR
	.align		4
.L_42:
        /*03ec*/ 	.byte	0x04, 0x36
        /*03ee*/ 	.short	(.L_44 - .L_43)
.L_43:
        /*03f0*/ 	.word	0x00000008
.L_44:


//--------------------- .nv.callgraph             --------------------------
	.section	.nv.callgraph,"",@"SHT_CUDA_CALLGRAPH"
	.align	4
	.sectionentsize	8
	.align		4
        /*0000*/ 	.word	0x00000000
	.align		4
        /*0004*/ 	.word	0xffffffff
	.align		4
        /*0008*/ 	.word	index@(triton_per_fused_cumsum_index_mul_rsub_sort_sub_sum_5)
	.align		4
        /*000c*/ 	.word	index@(__assertfail)
	.align		4
        /*0010*/ 	.word	0x00000000
	.align		4
        /*0014*/ 	.word	0xfffffffe
	.align		4
        /*0018*/ 	.word	0x00000000
	.align		4
        /*001c*/ 	.word	0xfffffffd
	.align		4
        /*0020*/ 	.word	0x00000000
	.align		4
        /*0024*/ 	.word	0xfffffffc


//--------------------- .nv.constant4             --------------------------
	.section	.nv.constant4,"a",@progbits
	.align	8
	.align		8
.nv.constant4:
        /*0000*/ 	.dword	__assertfail
	.align		8
        /*0008*/ 	.dword	assertFunc_0
	.align		8
        /*0010*/ 	.dword	assertFile_0
	.align		8
        /*0018*/ 	.dword	assertMessage_0


//--------------------- .text.triton_per_fused_cumsum_index_mul_rsub_sort_sub_sum_5 --------------------------
	.section	.text.triton_per_fused_cumsum_index_mul_rsub_sort_sub_sum_5,"ax",@progbits
	.sectionflags	@"SHF_BARRIERS=1"
	.align	128
        .global         triton_per_fused_cumsum_index_mul_rsub_sort_sub_sum_5
        .type           triton_per_fused_cumsum_index_mul_rsub_sort_sub_sum_5,@function
        .size           triton_per_fused_cumsum_index_mul_rsub_sort_sub_sum_5,(.L_x_2 - triton_per_fused_cumsum_index_mul_rsub_sort_sub_sum_5)
        .other          triton_per_fused_cumsum_index_mul_rsub_sort_sub_sum_5,@"STO_CUDA_ENTRY STV_DEFAULT"
triton_per_fused_cumsum_index_mul_rsub_sort_sub_sum_5:
.text.triton_per_fused_cumsum_index_mul_rsub_sort_sub_sum_5:
[----:B------:R-:W0:Y:S02]  /*0000*/  LDC R1, c[0x0][0x28] ;  /* 0x00000a00ff017b82 */ /* 0x000e240000000800 */
[----:B------:R-:W1:Y:S01]  /*0010*/  S2R R14, SR_TID.X ;  /* 0x00000000000e7919 */ /* 0x000e620000002100 */
[----:B------:R-:W2:Y:S01]  /*0020*/  LDC.64 R16, c[0x0][0x218] ;  /* 0x00008600ff107b82 */ /* 0x000ea20000000a00 */
[----:B------:R-:W-:-:S07]  /*0030*/  ULDC.64 UR6, c[0x0][0x208] ;  /* 0x0000820000067ab9 */ /* 0x000fce0000000a00 */
[----:B------:R-:W3:Y:S01]  /*0040*/  LDC.64 R10, c[0x0][0x210] ;  /* 0x00008400ff0a7b82 */ /* 0x000ee20000000a00 */
[C---:B-1----:R-:W-:Y:S01]  /*0050*/  IMAD.SHL.U32 R0, R14.reuse, 0x4, RZ ;  /* 0x000000040e007824 */ /* 0x042fe200078e00ff */
[----:B------:R-:W-:-:S04]  /*0060*/  LOP3.LUT R5, R14, 0xf, RZ, 0xc0, !PT ;  /* 0x0000000f0e057812 */ /* 0x000fc800078ec0ff */
[----:B------:R-:W-:-:S05]  /*0070*/  LOP3.LUT R5, R5, 0xc0, R0, 0xf8, !PT ;  /* 0x000000c005057812 */ /* 0x000fca00078ef800 */
[----:B--2---:R-:W-:-:S04]  /*0080*/  IMAD.WIDE.U32 R16, R5, 0x4, R16 ;  /* 0x0000000405107825 */ /* 0x004fc800078e0010 */
[----:B---3--:R-:W-:Y:S02]  /*0090*/  IMAD.WIDE.U32 R10, R5, 0x4, R10 ;  /* 0x00000004050a7825 */ /* 0x008fe400078e000a */
[----:B------:R1:W2:Y:S04]  /*00a0*/  LDG.E R16, desc[UR6][R16.64+0xc0] ;  /* 0x0000c00610107981 */ /* 0x0002a8000c1e1900 */
[----:B------:R-:W3:Y:S01]  /*00b0*/  LDG.E R9, desc[UR6][R10.64+0xc0] ;  /* 0x0000c0060a097981 */ /* 0x000ee2000c1e1900 */
[----:B------:R-:W-:Y:S01]  /*00c0*/  LOP3.LUT R6, R14, 0x1, RZ, 0xc, !PT ;  /* 0x000000010e067812 */ /* 0x000fe200078e0cff */
[----:B------:R-:W-:Y:S01]  /*00d0*/  IMAD.MOV.U32 R5, RZ, RZ, 0x40000000 ;  /* 0x40000000ff057424 */ /* 0x000fe200078e00ff */
[----:B------:R-:W-:Y:S01]  /*00e0*/  LOP3.LUT R8, R14, 0x1, RZ, 0xc0, !PT ;  /* 0x000000010e087812 */ /* 0x000fe200078ec0ff */
[----:B------:R-:W4:Y:S01]  /*00f0*/  S2UR UR5, SR_CgaCtaId ;  /* 0x00000000000579c3 */ /* 0x000f220000008800 */
[----:B------:R-:W-:Y:S01]  /*0100*/  PRMT R4, R6, 0x9910, RZ ;  /* 0x0000991006047816 */ /* 0x000fe200000000ff */
[----:B------:R-:W-:Y:S01]  /*0110*/  UMOV UR4, 0x400 ;  /* 0x0000040000047882 */ /* 0x000fe20000000000 */
[----:B------:R-:W-:-:S02]  /*0120*/  LOP3.LUT R15, R14, 0x3f, RZ, 0xc0, !PT ;  /* 0x0000003f0e0f7812 */ /* 0x000fc400078ec0ff */
[----:B------:R-:W-:Y:S02]  /*0130*/  SHF.R.U32.HI R35, RZ, 0x5, R14 ;  /* 0x00000005ff237819 */ /* 0x000fe4000001160e */
[----:B------:R-:W-:Y:S01]  /*0140*/  ISETP.GE.AND P3, PT, R14, 0x40, PT ;  /* 0x000000400e00780c */ /* 0x000fe20003f66270 */
[----:B------:R-:W-:Y:S01]  /*0150*/  IMAD R19, R8, R15, RZ ;  /* 0x0000000f08137224 */ /* 0x000fe200078e02ff */
[----:B------:R-:W-:Y:S01]  /*0160*/  LOP3.LUT R35, R35, 0x1, RZ, 0xc0, !PT ;  /* 0x0000000123237812 */ /* 0x000fe200078ec0ff */
[----:B------:R-:W-:-:S03]  /*0170*/  IMAD R18, R15, R4, RZ ;  /* 0x000000040f127224 */ /* 0x000fc600078e02ff */
[----:B------:R-:W-:Y:S02]  /*0180*/  LOP3.LUT R20, R19, 0xffff, RZ, 0xc0, !PT ;  /* 0x0000ffff13147812 */ /* 0x000fe400078ec0ff */
[----:B-1----:R-:W-:-:S04]  /*0190*/  LOP3.LUT R17, R18, 0xffff, RZ, 0xc0, !PT ;  /* 0x0000ffff12117812 */ /* 0x002fc800078ec0ff */
[----:B------:R-:W1:Y:S04]  /*01a0*/  SHFL.BFLY PT, R20, R20, 0x1, 0x1f ;  /* 0x0c201f0014147f89 */ /* 0x000e6800000e0000 */
[----:B------:R-:W5:Y:S01]  /*01b0*/  SHFL.BFLY PT, R17, R17, 0x1, 0x1f ;  /* 0x0c201f0011117f89 */ /* 0x000f6200000e0000 */
[----:B----4-:R-:W-:Y:S01]  /*01c0*/  UPRMT UR4, UR5, 0x654, UR4 ;  /* 0x0000065405047896 */ /* 0x010fe20008000004 */
[----:B-1----:R-:W-:Y:S02]  /*01d0*/  IMAD.IADD R19, R19, 0x1, R20 ;  /* 0x0000000113137824 */ /* 0x002fe400078e0214 */
[----:B-----5:R-:W-:-:S05]  /*01e0*/  IMAD.IADD R18, R18, 0x1, R17 ;  /* 0x0000000112127824 */ /* 0x020fca00078e0211 */
[----:B------:R-:W-:Y:S01]  /*01f0*/  LOP3.LUT R18, R19, R18, RZ, 0x3c, !PT ;  /* 0x0000001213127212 */ /* 0x000fe200078e3cff */
[----:B--2---:R-:W-:-:S04]  /*0200*/  FFMA R0, R16, R5, -1 ;  /* 0xbf80000010007423 */ /* 0x004fc80000000005 */
[----:B---3--:R-:W-:Y:S01]  /*0210*/  FFMA R9, R9, -R0, 1 ;  /* 0x3f80000009097423 */ /* 0x008fe20000000800 */
[----:B------:R-:W-:-:S03]  /*0220*/  SHF.R.U32.HI R0, RZ, 0x1, R14 ;  /* 0x00000001ff007819 */ /* 0x000fc6000001160e */
[----:B------:R-:W-:Y:S01]  /*0230*/  IMAD R5, R9, R6, RZ ;  /* 0x0000000609057224 */ /* 0x000fe200078e02ff */
[----:B------:R-:W-:Y:S01]  /*0240*/  LOP3.LUT R0, R0, 0x1, RZ, 0xc0, !PT ;  /* 0x0000000100007812 */ /* 0x000fe200078ec0ff */
[----:B------:R-:W-:-:S03]  /*0250*/  IMAD R7, R8, R9, RZ ;  /* 0x0000000908077224 */ /* 0x000fc600078e02ff */
[----:B------:R-:W1:Y:S01]  /*0260*/  SHFL.BFLY PT, R10, R5, 0x1, 0x1f ;  /* 0x0c201f00050a7f89 */ /* 0x000e6200000e0000 */
[----:B------:R-:W-:-:S03]  /*0270*/  ISETP.NE.U32.AND P0, PT, R0, 0x1, PT ;  /* 0x000000010000780c */ /* 0x000fc60003f05070 */
[----:B------:R-:W2:Y:S01]  /*0280*/  SHFL.BFLY PT, R16, R7, 0x1, 0x1f ;  /* 0x0c201f0007107f89 */ /* 0x000ea200000e0000 */
[----:B-1----:R-:W-:Y:S01]  /*0290*/  IMAD.IADD R11, R5, 0x1, R10 ;  /* 0x00000001050b7824 */ /* 0x002fe200078e020a */
[----:B------:R-:W-:Y:S01]  /*02a0*/  SHF.R.U32.HI R10, RZ, 0x1, R14 ;  /* 0x00000001ff0a7819 */ /* 0x000fe2000001160e */
[----:B--2---:R-:W-:-:S03]  /*02b0*/  IMAD.IADD R16, R7, 0x1, R16 ;  /* 0x0000000107107824 */ /* 0x004fc600078e0210 */
[----:B------:R-:W-:Y:S02]  /*02c0*/  SGXT.U32 R10, R10, 0x1 ;  /* 0x000000010a0a781a */ /* 0x000fe40000000000 */
[CC--:B------:R-:W-:Y:S02]  /*02d0*/  FSETP.GEU.XOR P0, PT, R11.reuse, R16.reuse, !P0 ;  /* 0x000000100b00720b */ /* 0x0c0fe4000470e800 */
[----:B------:R-:W-:Y:S02]  /*02e0*/  LOP3.LUT R7, R10, 0x1, RZ, 0x3c, !PT ;  /* 0x000000010a077812 */ /* 0x000fe400078e3cff */
[----:B------:R-:W-:Y:S02]  /*02f0*/  SEL R5, R18, RZ, !P0 ;  /* 0x000000ff12057207 */ /* 0x000fe40004000000 */
[----:B------:R-:W-:Y:S02]  /*0300*/  LOP3.LUT R11, R11, R16, RZ, 0x3c, !PT ;  /* 0x000000100b0b7212 */ /* 0x000fe400078e3cff */
[----:B------:R-:W-:-:S02]  /*0310*/  LOP3.LUT R0, R5, 0x3f, R14, 0x78, !PT ;  /* 0x0000003f05007812 */ /* 0x000fc400078e780e */
[----:B------:R-:W-:Y:S02]  /*0320*/  PRMT R17, R10, 0x9910, RZ ;  /* 0x000099100a117816 */ /* 0x000fe400000000ff */
[----:B------:R-:W-:Y:S02]  /*0330*/  PRMT R5, R7, 0x9910, RZ ;  /* 0x0000991007057816 */ /* 0x000fe400000000ff */
[----:B------:R-:W-:Y:S02]  /*0340*/  PRMT R24, R0, 0x9910, RZ ;  /* 0x0000991000187816 */ /* 0x000fe400000000ff */
[----:B------:R-:W-:Y:S01]  /*0350*/  SEL R16, R11, RZ, !P0 ;  /* 0x000000ff0b107207 */ /* 0x000fe20004000000 */
[----:B------:R-:W-:Y:S02]  /*0360*/  IMAD.MOV.U32 R11, RZ, RZ, R17 ;  /* 0x000000ffff0b7224 */ /* 0x000fe400078e0011 */
[----:B------:R-:W-:Y:S01]  /*0370*/  IMAD R22, R5, R24, RZ ;  /* 0x0000001805167224 */ /* 0x000fe200078e02ff */
[----:B------:R-:W-:Y:S01]  /*0380*/  LOP3.LUT R9, R16, R9, RZ, 0x3c, !PT ;  /* 0x0000000910097212 */ /* 0x000fe200078e3cff */
[----:B------:R-:W-:Y:S01]  /*0390*/  IMAD R24, R24, R11, RZ ;  /* 0x0000000b18187224 */ /* 0x000fe200078e02ff */
[----:B------:R-:W-:-:S02]  /*03a0*/  SHF.R.U32.HI R16, RZ, 0x2, R14 ;  /* 0x00000002ff107819 */ /* 0x000fc4000001160e */
[----:B------:R-:W-:Y:S01]  /*03b0*/  LOP3.LUT R23, R22, 0xffff, RZ, 0xc0, !PT ;  /* 0x0000ffff16177812 */ /* 0x000fe200078ec0ff */
[-C--:B------:R-:W-:Y:S01]  /*03c0*/  IMAD R17, R7, R9.reuse, RZ ;  /* 0x0000000907117224 */ /* 0x080fe200078e02ff */
[----:B------:R-:W-:Y:S01]  /*03d0*/  LOP3.LUT R25, R24, 0xffff, RZ, 0xc0, !PT ;  /* 0x0000ffff18197812 */ /* 0x000fe200078ec0ff */
[----:B------:R-:W-:Y:S01]  /*03e0*/  IMAD R19, R10, R9, RZ ;  /* 0x000000090a137224 */ /* 0x000fe200078e02ff */
[----:B------:R-:W-:Y:S02]  /*03f0*/  LOP3.LUT R16, R16, 0x1, RZ, 0xc0, !PT ;  /* 0x0000000110107812 */ /* 0x000fe400078ec0ff */
[----:B------:R-:W1:Y:S02]  /*0400*/  SHFL.BFLY PT, R18, R17, 0x2, 0x1f ;  /* 0x0c401f0011127f89 */ /* 0x000e6400000e0000 */
[----:B------:R-:W-:Y:S02]  /*0410*/  ISETP.NE.U32.AND P0, PT, R16, 0x1, PT ;  /* 0x000000011000780c */ /* 0x000fe40003f05070 */
[----:B------:R-:W2:Y:S04]  /*0420*/  SHFL.BFLY PT, R20, R19, 0x2, 0x1f ;  /* 0x0c401f0013147f89 */ /* 0x000ea800000e0000 */
[----:B------:R-:W3:Y:S04]  /*0430*/  SHFL.BFLY PT, R23, R23, 0x2, 0x1f ;  /* 0x0c401f0017177f89 */ /* 0x000ee800000e0000 */
[----:B------:R-:W4:Y:S01]  /*0440*/  SHFL.BFLY PT, R25, R25, 0x2, 0x1f ;  /* 0x0c401f0019197f89 */ /* 0x000f2200000e0000 */
[----:B-1----:R-:W-:-:S02]  /*0450*/  IMAD.IADD R18, R17, 0x1, R18 ;  /* 0x0000000111127824 */ /* 0x002fc400078e0212 */
[----:B--2---:R-:W-:Y:S02]  /*0460*/  IMAD.IADD R21, R19, 0x1, R20 ;  /* 0x0000000113157824 */ /* 0x004fe400078e0214 */
[----:B---3--:R-:W-:-:S03]  /*0470*/  IMAD.IADD R22, R22, 0x1, R23 ;  /* 0x0000000116167824 */ /* 0x008fc600078e0217 */
[CC--:B------:R-:W-:Y:S02]  /*0480*/  FSETP.GEU.XOR P1, PT, R18.reuse, R21.reuse, !P0 ;  /* 0x000000151200720b */ /* 0x0c0fe4000472e800 */
[----:B------:R-:W-:Y:S01]  /*0490*/  LOP3.LUT R18, R18, R21, RZ, 0x3c, !PT ;  /* 0x0000001512127212 */ /* 0x000fe200078e3cff */
[----:B----4-:R-:W-:-:S03]  /*04a0*/  IMAD.IADD R27, R24, 0x1, R25 ;  /* 0x00000001181b7824 */ /* 0x010fc600078e0219 */
[----:B------:R-:W-:Y:S02]  /*04b0*/  SEL R18, R18, RZ, !P1 ;  /* 0x000000ff12127207 */ /* 0x000fe40004800000 */
[----:B------:R-:W-:Y:S02]  /*04c0*/  LOP3.LUT R22, R22, R27, RZ, 0x3c, !PT ;  /* 0x0000001b16167212 */ /* 0x000fe400078e3cff */
[----:B------:R-:W-:Y:S02]  /*04d0*/  LOP3.LUT R9, R18, R9, RZ, 0x3c, !PT ;  /* 0x0000000912097212 */ /* 0x000fe400078e3cff */
[----:B------:R-:W-:-:S03]  /*04e0*/  SEL R17, R22, RZ, !P1 ;  /* 0x000000ff16117207 */ /* 0x000fc60004800000 */
[-C--:B------:R-:W-:Y:S01]  /*04f0*/  IMAD R16, R6, R9.reuse, RZ ;  /* 0x0000000906107224 */ /* 0x080fe200078e02ff */
[----:B------:R-:W-:Y:S01]  /*0500*/  LOP3.LUT R0, R17, R0, RZ, 0x3c, !PT ;  /* 0x0000000011007212 */ /* 0x000fe200078e3cff */
[----:B------:R-:W-:-:S03]  /*0510*/  IMAD R19, R8, R9, RZ ;  /* 0x0000000908137224 */ /* 0x000fc600078e02ff */
[----:B------:R-:W-:Y:S02]  /*0520*/  PRMT R17, R0, 0x9910, RZ ;  /* 0x0000991000117816 */ /* 0x000fe400000000ff */
[----:B------:R-:W1:Y:S03]  /*0530*/  SHFL.BFLY PT, R20, R19, 0x1, 0x1f ;  /* 0x0c201f0013147f89 */ /* 0x000e6600000e0000 */
[-C--:B------:R-:W-:Y:S02]  /*0540*/  IMAD R22, R4, R17.reuse, RZ ;  /* 0x0000001104167224 */ /* 0x080fe400078e02ff */
[----:B------:R-:W-:Y:S02]  /*0550*/  IMAD R24, R8, R17, RZ ;  /* 0x0000001108187224 */ /* 0x000fe400078e02ff */
[----:B------:R-:W2:Y:S01]  /*0560*/  SHFL.BFLY PT, R17, R16, 0x1, 0x1f ;  /* 0x0c201f0010117f89 */ /* 0x000ea200000e0000 */
[----:B------:R-:W-:-:S02]  /*0570*/  LOP3.LUT R23, R22, 0xffff, RZ, 0xc0, !PT ;  /* 0x0000ffff16177812 */ /* 0x000fc400078ec0ff */
[----:B------:R-:W-:-:S04]  /*0580*/  LOP3.LUT R25, R24, 0xffff, RZ, 0xc0, !PT ;  /* 0x0000ffff18197812 */ /* 0x000fc800078ec0ff */
[----:B------:R-:W3:Y:S04]  /*0590*/  SHFL.BFLY PT, R23, R23, 0x1, 0x1f ;  /* 0x0c201f0017177f89 */ /* 0x000ee800000e0000 */
[----:B------:R-:W4:Y:S01]  /*05a0*/  SHFL.BFLY PT, R25, R25, 0x1, 0x1f ;  /* 0x0c201f0019197f89 */ /* 0x000f2200000e0000 */
[----:B-1----:R-:W-:Y:S01]  /*05b0*/  IMAD.IADD R21, R19, 0x1, R20 ;  /* 0x0000000113157824 */ /* 0x002fe200078e0214 */
[----:B------:R-:W-:Y:S01]  /*05c0*/  SHF.R.U32.HI R20, RZ, 0x2, R14 ;  /* 0x00000002ff147819 */ /* 0x000fe2000001160e */
[----:B--2---:R-:W-:-:S05]  /*05d0*/  IMAD.IADD R18, R16, 0x1, R17 ;  /* 0x0000000110127824 */ /* 0x004fca00078e0211 */
[-C--:B------:R-:W-:Y:S01]  /*05e0*/  FSETP.GEU.XOR P0, PT, R18, R21.reuse, !P0 ;  /* 0x000000151200720b */ /* 0x080fe2000470e800 */
[----:B---3--:R-:W-:Y:S01]  /*05f0*/  IMAD.IADD R22, R22, 0x1, R23 ;  /* 0x0000000116167824 */ /* 0x008fe200078e0217 */
[----:B------:R-:W-:Y:S01]  /*0600*/  LOP3.LUT R21, R18, R21, RZ, 0x3c, !PT ;  /* 0x0000001512157212 */ /* 0x000fe200078e3cff */
[----:B----4-:R-:W-:-:S05]  /*0610*/  IMAD.IADD R17, R24, 0x1, R25 ;  /* 0x0000000118117824 */ /* 0x010fca00078e0219 */
[----:B------:R-:W-:Y:S02]  /*0620*/  LOP3.LUT R22, R22, R17, RZ, 0x3c, !PT ;  /* 0x0000001116167212 */ /* 0x000fe400078e3cff */
[----:B------:R-:W-:Y:S02]  /*0630*/  SGXT.U32 R17, R20, 0x1 ;  /* 0x000000011411781a */ /* 0x000fe40000000000 */
[----:B------:R-:W-:Y:S02]  /*0640*/  SEL R19, R22, RZ, !P0 ;  /* 0x000000ff16137207 */ /* 0x000fe40004000000 */
[----:B------:R-:W-:Y:S02]  /*0650*/  LOP3.LUT R16, R17, 0x1, RZ, 0x3c, !PT ;  /* 0x0000000111107812 */ /* 0x000fe400078e3cff */
[----:B------:R-:W-:Y:S02]  /*0660*/  LOP3.LUT R0, R19, R0, RZ, 0x3c, !PT ;  /* 0x0000000013007212 */ /* 0x000fe400078e3cff */
[----:B------:R-:W-:-:S02]  /*0670*/  PRMT R19, R16, 0x9910, RZ ;  /* 0x0000991010137816 */ /* 0x000fc400000000ff */
[----:B------:R-:W-:Y:S02]  /*0680*/  PRMT R22, R17, 0x9910, RZ ;  /* 0x0000991011167816 */ /* 0x000fe400000000ff */
[----:B------:R-:W-:Y:S01]  /*0690*/  PRMT R28, R0, 0x9910, RZ ;  /* 0x00009910001c7816 */ /* 0x000fe200000000ff */
[----:B------:R-:W-:Y:S01]  /*06a0*/  IMAD.MOV.U32 R18, RZ, RZ, R19 ;  /* 0x000000ffff127224 */ /* 0x000fe200078e0013 */
        /* <DEDUP_REMOVED lines=26> */
[----:B------:R-:W-:Y:S01]  /*0850*/  IMAD R22, R10, R9, RZ ;  /* 0x000000090a167224 */ /* 0x000fe200078e02ff */
[----:B------:R-:W-:-:S04]  /*0860*/  LOP3.LUT R0, R21, R0, RZ, 0x3c, !PT ;  /* 0x0000000015007212 */ /* 0x000fc800078e3cff */
[----:B------:R-:W-:Y:S01]  /*0870*/  PRMT R20, R0, 0x9910, RZ ;  /* 0x0000991000147816 */ /* 0x000fe200000000ff */
[----:B------:R-:W1:Y:S04]  /*0880*/  SHFL.BFLY PT, R23, R22, 0x2, 0x1f ;  /* 0x0c401f0016177f89 */ /* 0x000e6800000e0000 */
[-C--:B------:R-:W-:Y:S02]  /*0890*/  IMAD R25, R5, R20.reuse, RZ ;  /* 0x0000001405197224 */ /* 0x080fe400078e02ff */
[----:B------:R-:W-:Y:S02]  /*08a0*/  IMAD R27, R11, R20, RZ ;  /* 0x000000140b1b7224 */ /* 0x000fe400078e02ff */
[----:B------:R-:W-:Y:S01]  /*08b0*/  IMAD R20, R7, R9, RZ ;  /* 0x0000000907147224 */ /* 0x000fe200078e02ff */
[----:B------:R-:W-:-:S02]  /*08c0*/  LOP3.LUT R26, R25, 0xffff, RZ, 0xc0, !PT ;  /* 0x0000ffff191a7812 */ /* 0x000fc400078ec0ff */
[----:B------:R-:W-:Y:S02]  /*08d0*/  LOP3.LUT R28, R27, 0xffff, RZ, 0xc0, !PT ;  /* 0x0000ffff1b1c7812 */ /* 0x000fe400078ec0ff */
        /* <DEDUP_REMOVED lines=18> */
[----:B------:R-:W-:-:S04]  /*0a00*/  IMAD.MOV.U32 R21, RZ, RZ, R22 ;  /* 0x000000ffff157224 */ /* 0x000fc800078e0016 */
[-C--:B------:R-:W-:Y:S02]  /*0a10*/  IMAD R26, R4, R21.reuse, RZ ;  /* 0x00000015041a7224 */ /* 0x080fe400078e02ff */
[----:B------:R-:W-:Y:S02]  /*0a20*/  IMAD R28, R8, R21, RZ ;  /* 0x00000015081c7224 */ /* 0x000fe400078e02ff */
[----:B------:R-:W2:Y:S01]  /*0a30*/  SHFL.BFLY PT, R21, R20, 0x1, 0x1f ;  /* 0x0c201f0014157f89 */ /* 0x000ea200000e0000 */
[----:B------:R-:W-:Y:S02]  /*0a40*/  LOP3.LUT R27, R26, 0xffff, RZ, 0xc0, !PT ;  /* 0x0000ffff1a1b7812 */ /* 0x000fe400078ec0ff */
        /* <DEDUP_REMOVED lines=48> */
[----:B------:R-:W-:Y:S01]  /*0d50*/  PRMT R31, R0, 0x9910, RZ ;  /* 0x00009910001f7816 */ /* 0x000fe200000000ff */
[----:B------:R-:W1:Y:S04]  /*0d60*/  SHFL.BFLY PT, R25, R24, 0x4, 0x1f ;  /* 0x0c801f0018197f89 */ /* 0x000e6800000e0000 */
[-C--:B------:R-:W-:Y:S01]  /*0d70*/  IMAD R29, R18, R31.reuse, RZ ;  /* 0x0000001f121d7224 */ /* 0x080fe200078e02ff */
[----:B------:R-:W2:Y:S01]  /*0d80*/  SHFL.BFLY PT, R27, R26, 0x4, 0x1f ;  /* 0x0c801f001a1b7f89 */ /* 0x000ea200000e0000 */
[----:B------:R-:W-:-:S03]  /*0d90*/  IMAD R31, R19, R31, RZ ;  /* 0x0000001f131f7224 */ /* 0x000fc600078e02ff */
[----:B------:R-:W-:Y:S02]  /*0da0*/  LOP3.LUT R30, R29, 0xffff, RZ, 0xc0, !PT ;  /* 0x0000ffff1d1e7812 */ /* 0x000fe400078ec0ff */
[----:B------:R-:W-:-:S04]  /*0db0*/  LOP3.LUT R32, R31, 0xffff, RZ, 0xc0, !PT ;  /* 0x0000ffff1f207812 */ /* 0x000fc800078ec0ff */
[----:B------:R-:W3:Y:S04]  /*0dc0*/  SHFL.BFLY PT, R30, R30, 0x4, 0x1f ;  /* 0x0c801f001e1e7f89 */ /* 0x000ee800000e0000 */
[----:B------:R-:W4:Y:S01]  /*0dd0*/  SHFL.BFLY PT, R32, R32, 0x4, 0x1f ;  /* 0x0c801f0020207f89 */ /* 0x000f2200000e0000 */
[----:B-1----:R-:W-:Y:S02]  /*0de0*/  IMAD.IADD R25, R24, 0x1, R25 ;  /* 0x0000000118197824 */ /* 0x002fe400078e0219 */
[----:B--2---:R-:W-:-:S05]  /*0df0*/  IMAD.IADD R28, R26, 0x1, R27 ;  /* 0x000000011a1c7824 */ /* 0x004fca00078e021b */
[CC--:B------:R-:W-:Y:S02]  /*0e00*/  FSETP.GEU.XOR P1, PT, R25.reuse, R28.reuse, !P0 ;  /* 0x0000001c1900720b */ /* 0x0c0fe4000472e800 */
[----:B------:R-:W-:Y:S01]  /*0e10*/  LOP3.LUT R25, R25, R28, RZ, 0x3c, !PT ;  /* 0x0000001c19197212 */ /* 0x000fe200078e3cff */
[----:B---3--:R-:W-:-:S03]  /*0e20*/  IMAD.IADD R29, R29, 0x1, R30 ;  /* 0x000000011d1d7824 */ /* 0x008fc600078e021e */
[----:B------:R-:W-:Y:S01]  /*0e30*/  SEL R24, R25, RZ, !P1 ;  /* 0x000000ff19187207 */ /* 0x000fe20004800000 */
[----:B----4-:R-:W-:-:S03]  /*0e40*/  IMAD.IADD R34, R31, 0x1, R32 ;  /* 0x000000011f227824 */ /* 0x010fc600078e0220 */
[----:B------:R-:W-:Y:S02]  /*0e50*/  LOP3.LUT R9, R24, R9, RZ, 0x3c, !PT ;  /* 0x0000000918097212 */ /* 0x000fe400078e3cff */
[----:B------:R-:W-:-:S03]  /*0e60*/  LOP3.LUT R29, R29, R34, RZ, 0x3c, !PT ;  /* 0x000000221d1d7212 */ /* 0x000fc600078e3cff */
[----:B------:R-:W-:Y:S01]  /*0e70*/  IMAD R24, R7, R9, RZ ;  /* 0x0000000907187224 */ /* 0x000fe200078e02ff */
[----:B------:R-:W-:-:S04]  /*0e80*/  SEL R29, R29, RZ, !P1 ;  /* 0x000000ff1d1d7207 */ /* 0x000fc80004800000 */
[----:B------:R-:W1:Y:S01]  /*0e90*/  SHFL.BFLY PT, R25, R24, 0x2, 0x1f ;  /* 0x0c401f0018197f89 */ /* 0x000e6200000e0000 */
[----:B------:R-:W-:-:S04]  /*0ea0*/  LOP3.LUT R0, R29, R0, RZ, 0x3c, !PT ;  /* 0x000000001d007212 */ /* 0x000fc800078e3cff */
[----:B------:R-:W-:-:S05]  /*0eb0*/  PRMT R26, R0, 0x9910, RZ ;  /* 0x00009910001a7816 */ /* 0x000fca00000000ff */
[-C--:B------:R-:W-:Y:S02]  /*0ec0*/  IMAD R29, R5, R26.reuse, RZ ;  /* 0x0000001a051d7224 */ /* 0x080fe400078e02ff */
[----:B------:R-:W-:Y:S02]  /*0ed0*/  IMAD R31, R11, R26, RZ ;  /* 0x0000001a0b1f7224 */ /* 0x000fe400078e02ff */
[----:B------:R-:W-:Y:S01]  /*0ee0*/  IMAD R26, R10, R9, RZ ;  /* 0x000000090a1a7224 */ /* 0x000fe200078e02ff */
[----:B------:R-:W-:Y:S02]  /*0ef0*/  LOP3.LUT R30, R29, 0xffff, RZ, 0xc0, !PT ;  /* 0x0000ffff1d1e7812 */ /* 0x000fe400078ec0ff */
[----:B------:R-:W-:Y:S02]  /*0f00*/  LOP3.LUT R32, R31, 0xffff, RZ, 0xc0, !PT ;  /* 0x0000ffff1f207812 */ /* 0x000fe400078ec0ff */
[----:B------:R-:W2:Y:S04]  /*0f10*/  SHFL.BFLY PT, R27, R26, 0x2, 0x1f ;  /* 0x0c401f001a1b7f89 */ /* 0x000ea800000e0000 */
[----:B------:R-:W3:Y:S01]  /*0f20*/  SHFL.BFLY PT, R30, R30, 0x2, 0x1f ;  /* 0x0c401f001e1e7f89 */ /* 0x000ee200000e0000 */
[----:B-1----:R-:W-:-:S03]  /*0f30*/  IMAD.IADD R25, R24, 0x1, R25 ;  /* 0x0000000118197824 */ /* 0x002fc600078e0219 */
[----:B------:R-:W1:Y:S01]  /*0f40*/  SHFL.BFLY PT, R32, R32, 0x2, 0x1f ;  /* 0x0c401f0020207f89 */ /* 0x000e6200000e0000 */
[----:B--2---:R-:W-:Y:S02]  /*0f50*/  IMAD.IADD R28, R26, 0x1, R27 ;  /* 0x000000011a1c7824 */ /* 0x004fe400078e021b */
[----:B---3--:R-:W-:-:S03]  /*0f60*/  IMAD.IADD R29, R29, 0x1, R30 ;  /* 0x000000011d1d7824 */ /* 0x008fc600078e021e */
[CC--:B------:R-:W-:Y:S02]  /*0f70*/  FSETP.GEU.XOR P1, PT, R25.reuse, R28.reuse, !P0 ;  /* 0x0000001c1900720b */ /* 0x0c0fe4000472e800 */
[----:B------:R-:W-:Y:S01]  /*0f80*/  LOP3.LUT R25, R25, R28, RZ, 0x3c, !PT ;  /* 0x0000001c19197212 */ /* 0x000fe200078e3cff */
[----:B-1----:R-:W-:-:S03]  /*0f90*/  IMAD.IADD R34, R31, 0x1, R32 ;  /* 0x000000011f227824 */ /* 0x002fc600078e0220 */
[----:B------:R-:W-:Y:S02]  /*0fa0*/  SEL R24, R25, RZ, !P1 ;  /* 0x000000ff19187207 */ /* 0x000fe40004800000 */
[----:B------:R-:W-:Y:S02]  /*0fb0*/  LOP3.LUT R29, R29, R34, RZ, 0x3c, !PT ;  /* 0x000000221d1d7212 */ /* 0x000fe400078e3cff */
[----:B------:R-:W-:Y:S02]  /*0fc0*/  LOP3.LUT R9, R24, R9, RZ, 0x3c, !PT ;  /* 0x0000000918097212 */ /* 0x000fe400078e3cff */
[----:B------:R-:W-:Y:S02]  /*0fd0*/  SEL R29, R29, RZ, !P1 ;  /* 0x000000ff1d1d7207 */ /* 0x000fe40004800000 */
[----:B------:R-:W-:Y:S01]  /*0fe0*/  ISETP.NE.U32.AND P1, PT, R35, 0x1, PT ;  /* 0x000000012300780c */ /* 0x000fe20003f25070 */
        /* <DEDUP_REMOVED lines=16> */
[----:B---3--:R-:W-:Y:S02]  /*10f0*/  IMAD.IADD R29, R29, 0x1, R30 ;  /* 0x000000011d1d7824 */ /* 0x008fe400078e021e */
[----:B----4-:R-:W-:Y:S01]  /*1100*/  IMAD.IADD R28, R31, 0x1, R32 ;  /* 0x000000011f1c7824 */ /* 0x010fe200078e0220 */
[----:B------:R-:W-:-:S04]  /*1110*/  SHF.R.U32.HI R31, RZ, 0x4, R14 ;  /* 0x00000004ff1f7819 */ /* 0x000fc8000001160e */
        /* <DEDUP_REMOVED lines=13> */
[----:B------:R-:W-:-:S03]  /*11f0*/  IMAD R28, R29, R25, RZ ;  /* 0x000000191d1c7224 */ /* 0x000fc600078e02ff */
[C---:B------:R-:W-:Y:S01]  /*1200*/  LOP3.LUT R34, R27.reuse, 0xffff, RZ, 0xc0, !PT ;  /* 0x0000ffff1b227812 */ /* 0x040fe200078ec0ff */
[-C--:B------:R-:W-:Y:S01]  /*1210*/  IMAD R31, R30, R9.reuse, RZ ;  /* 0x000000091e1f7224 */ /* 0x080fe200078e02ff */
[----:B------:R-:W-:Y:S01]  /*1220*/  LOP3.LUT R29, R28, 0xffff, RZ, 0xc0, !PT ;  /* 0x0000ffff1c1d7812 */ /* 0x000fe200078ec0ff */
[----:B------:R-:W-:Y:S02]  /*1230*/  IMAD R30, R26, R9, RZ ;  /* 0x000000091a1e7224 */ /* 0x000fe400078e02ff */
[----:B------:R-:W1:Y:S04]  /*1240*/  SHFL.BFLY PT, R26, R34, 0x10, 0x1f ;  /* 0x0e001f00221a7f89 */ /* 0x000e6800000e0000 */
[----:B------:R-:W2:Y:S04]  /*1250*/  SHFL.BFLY PT, R32, R31, 0x10, 0x1f ;  /* 0x0e001f001f207f89 */ /* 0x000ea800000e0000 */
[----:B------:R-:W3:Y:S04]  /*1260*/  SHFL.BFLY PT, R33, R30, 0x10, 0x1f ;  /* 0x0e001f001e217f89 */ /* 0x000ee800000e0000 */
[----:B------:R-:W4:Y:S01]  /*1270*/  SHFL.BFLY PT, R29, R29, 0x10, 0x1f ;  /* 0x0e001f001d1d7f89 */ /* 0x000f2200000e0000 */
[----:B-1----:R-:W-:-:S02]  /*1280*/  IMAD.IADD R26, R27, 0x1, R26 ;  /* 0x000000011b1a7824 */ /* 0x002fc400078e021a */
[----:B--2---:R-:W-:Y:S02]  /*1290*/  IMAD.IADD R32, R31, 0x1, R32 ;  /* 0x000000011f207824 */ /* 0x004fe400078e0220 */
[----:B---3--:R-:W-:Y:S02]  /*12a0*/  IMAD.IADD R33, R30, 0x1, R33 ;  /* 0x000000011e217824 */ /* 0x008fe400078e0221 */
[----:B----4-:R-:W-:-:S03]  /*12b0*/  IMAD.IADD R27, R28, 0x1, R29 ;  /* 0x000000011c1b7824 */ /* 0x010fc600078e021d */
[CC--:B------:R-:W-:Y:S02]  /*12c0*/  FSETP.GEU.XOR P0, PT, R32.reuse, R33.reuse, !P1 ;  /* 0x000000212000720b */ /* 0x0c0fe40004f0e800 */
[----:B------:R-:W-:Y:S02]  /*12d0*/  LOP3.LUT R32, R32, R33, RZ, 0x3c, !PT ;  /* 0x0000002120207212 */ /* 0x000fe400078e3cff */
[----:B------:R-:W-:Y:S02]  /*12e0*/  LOP3.LUT R26, R26, R27, RZ, 0x3c, !PT ;  /* 0x0000001b1a1a7212 */ /* 0x000fe400078e3cff */
[----:B------:R-:W-:Y:S02]  /*12f0*/  SEL R32, R32, RZ, !P0 ;  /* 0x000000ff20207207 */ /* 0x000fe40004000000 */
[----:B------:R-:W-:Y:S02]  /*1300*/  SEL R27, R26, RZ, !P0 ;  /* 0x000000ff1a1b7207 */ /* 0x000fe40004000000 */
[----:B------:R-:W-:-:S02]  /*1310*/  LOP3.LUT R9, R32, R9, RZ, 0x3c, !PT ;  /* 0x0000000920097212 */ /* 0x000fc400078e3cff */
[----:B------:R-:W-:-:S03]  /*1320*/  LOP3.LUT R0, R27, R0, RZ, 0x3c, !PT ;  /* 0x000000001b007212 */ /* 0x000fc600078e3cff */
[-C--:B------:R-:W-:Y:S01]  /*1330*/  IMAD R31, R20, R9.reuse, RZ ;  /* 0x00000009141f7224 */ /* 0x080fe200078e02ff */
[----:B------:R-:W-:Y:S01]  /*1340*/  PRMT R26, R0, 0x9910, RZ ;  /* 0x00009910001a7816 */ /* 0x000fe200000000ff */
[----:B------:R-:W-:-:S03]  /*1350*/  IMAD R30, R21, R9, RZ ;  /* 0x00000009151e7224 */ /* 0x000fc600078e02ff */
[----:B------:R-:W1:Y:S01]  /*1360*/  SHFL.BFLY PT, R32, R31, 0x8, 0x1f ;  /* 0x0d001f001f207f89 */ /* 0x000e6200000e0000 */
[-C--:B------:R-:W-:Y:S02]  /*1370*/  IMAD R27, R22, R26.reuse, RZ ;  /* 0x0000001a161b7224 */ /* 0x080fe400078e02ff */
[----:B------:R-:W-:Y:S01]  /*1380*/  IMAD R26, R23, R26, RZ ;  /* 0x0000001a171a7224 */ /* 0x000fe200078e02ff */
[----:B------:R-:W2:Y:S02]  /*1390*/  SHFL.BFLY PT, R33, R30, 0x8, 0x1f ;  /* 0x0d001f001e217f89 */ /* 0x000ea400000e0000 */
        /* <DEDUP_REMOVED lines=13> */
[-C--:B------:R-:W-:Y:S01]  /*1470*/  IMAD R30, R16, R9.reuse, RZ ;  /* 0x00000009101e7224 */ /* 0x080fe200078e02ff */
[----:B------:R-:W-:Y:S01]  /*1480*/  SEL R27, R26, RZ, !P0 ;  /* 0x000000ff1a1b7207 */ /* 0x000fe20004000000 */
[----:B------:R-:W-:-:S03]  /*1490*/  IMAD R29, R17, R9, RZ ;  /* 0x00000009111d7224 */ /* 0x000fc600078e02ff */
[----:B------:R-:W-:Y:S01]  /*14a0*/  LOP3.LUT R0, R27, R0, RZ, 0x3c, !PT ;  /* 0x000000001b007212 */ /* 0x000fe200078e3cff */
[----:B------:R-:W1:Y:S03]  /*14b0*/  SHFL.BFLY PT, R33, R30, 0x4, 0x1f ;  /* 0x0c801f001e217f89 */ /* 0x000e6600000e0000 */
[----:B------:R-:W-:Y:S01]  /*14c0*/  PRMT R27, R0, 0x9910, RZ ;  /* 0x00009910001b7816 */ /* 0x000fe200000000ff */
[----:B------:R-:W2:Y:S04]  /*14d0*/  SHFL.BFLY PT, R32, R29, 0x4, 0x1f ;  /* 0x0c801f001d207f89 */ /* 0x000ea800000e0000 */
[-C--:B------:R-:W-:Y:S02]  /*14e0*/  IMAD R26, R18, R27.reuse, RZ ;  /* 0x0000001b121a7224 */ /* 0x080fe400078e02ff */
        /* <DEDUP_REMOVED lines=8> */
[----:B------:R-:W-:-:S04]  /*1570*/  LOP3.LUT R32, R33, R32, RZ, 0x3c, !PT ;  /* 0x0000002021207212 */ /* 0x000fc800078e3cff */
[----:B------:R-:W-:-:S04]  /*1580*/  SEL R32, R32, RZ, !P0 ;  /* 0x000000ff20207207 */ /* 0x000fc80004000000 */
[----:B------:R-:W-:Y:S01]  /*1590*/  LOP3.LUT R29, R32, R9, RZ, 0x3c, !PT ;  /* 0x00000009201d7212 */ /* 0x000fe200078e3cff */
[----:B---3--:R-:W-:Y:S02]  /*15a0*/  IMAD.IADD R26, R26, 0x1, R31 ;  /* 0x000000011a1a7824 */ /* 0x008fe400078e021f */
[----:B----4-:R-:W-:Y:S02]  /*15b0*/  IMAD.IADD R27, R27, 0x1, R28 ;  /* 0x000000011b1b7824 */ /* 0x010fe400078e021c */
[-C--:B------:R-:W-:Y:S02]  /*15c0*/  IMAD R9, R7, R29.reuse, RZ ;  /* 0x0000001d07097224 */ /* 0x080fe400078e02ff */
[----:B------:R-:W-:Y:S01]  /*15d0*/  IMAD R28, R10, R29, RZ ;  /* 0x0000001d0a1c7224 */ /* 0x000fe200078e02ff */
[----:B------:R-:W-:Y:S02]  /*15e0*/  LOP3.LUT R26, R26, R27, RZ, 0x3c, !PT ;  /* 0x0000001b1a1a7212 */ /* 0x000fe400078e3cff */
[----:B------:R-:W1:Y:S02]  /*15f0*/  SHFL.BFLY PT, R30, R9, 0x2, 0x1f ;  /* 0x0c401f00091e7f89 */ /* 0x000e6400000e0000 */
[----:B------:R-:W-:-:S02]  /*1600*/  SEL R27, R26, RZ, !P0 ;  /* 0x000000ff1a1b7207 */ /* 0x000fc40004000000 */
[----:B------:R-:W2:Y:S02]  /*1610*/  SHFL.BFLY PT, R31, R28, 0x2, 0x1f ;  /* 0x0c401f001c1f7f89 */ /* 0x000ea400000e0000 */
[----:B------:R-:W-:-:S04]  /*1620*/  LOP3.LUT R26, R27, R0, RZ, 0x3c, !PT ;  /* 0x000000001b1a7212 */ /* 0x000fc800078e3cff */
[----:B------:R-:W-:-:S05]  /*1630*/  PRMT R32, R26, 0x9910, RZ ;  /* 0x000099101a207816 */ /* 0x000fca00000000ff */
[-C--:B------:R-:W-:Y:S02]  /*1640*/  IMAD R0, R5, R32.reuse, RZ ;  /* 0x0000002005007224 */ /* 0x080fe400078e02ff */
[----:B------:R-:W-:-:S03]  /*1650*/  IMAD R27, R11, R32, RZ ;  /* 0x000000200b1b7224 */ /* 0x000fc600078e02ff */
[----:B------:R-:W-:Y:S02]  /*1660*/  LOP3.LUT R32, R0, 0xffff, RZ, 0xc0, !PT ;  /* 0x0000ffff00207812 */ /* 0x000fe400078ec0ff */
[----:B------:R-:W-:Y:S01]  /*1670*/  LOP3.LUT R34, R27, 0xffff, RZ, 0xc0, !PT ;  /* 0x0000ffff1b227812 */ /* 0x000fe200078ec0ff */
[----:B-1----:R-:W-:Y:S02]  /*1680*/  IMAD.IADD R30, R9, 0x1, R30 ;  /* 0x00000001091e7824 */ /* 0x002fe400078e021e */
[----:B------:R-:W1:Y:S01]  /*1690*/  SHFL.BFLY PT, R33, R32, 0x2, 0x1f ;  /* 0x0c401f0020217f89 */ /* 0x000e6200000e0000 */
[----:B--2---:R-:W-:-:S03]  /*16a0*/  IMAD.IADD R31, R28, 0x1, R31 ;  /* 0x000000011c1f7824 */ /* 0x004fc600078e021f */
[----:B------:R-:W2:Y:S02]  /*16b0*/  SHFL.BFLY PT, R34, R34, 0x2, 0x1f ;  /* 0x0c401f0022227f89 */ /* 0x000ea400000e0000 */
[CC--:B------:R-:W-:Y:S02]  /*16c0*/  FSETP.GEU.XOR P0, PT, R30.reuse, R31.reuse, !P1 ;  /* 0x0000001f1e00720b */ /* 0x0c0fe40004f0e800 */
[----:B------:R-:W-:-:S04]  /*16d0*/  LOP3.LUT R30, R30, R31, RZ, 0x3c, !PT ;  /* 0x0000001f1e1e7212 */ /* 0x000fc800078e3cff */
[----:B------:R-:W-:-:S04]  /*16e0*/  SEL R30, R30, RZ, !P0 ;  /* 0x000000ff1e1e7207 */ /* 0x000fc80004000000 */
[----:B------:R-:W-:-:S05]  /*16f0*/  LOP3.LUT R29, R30, R29, RZ, 0x3c, !PT ;  /* 0x0000001d1e1d7212 */ /* 0x000fca00078e3cff */
[-C--:B------:R-:W-:Y:S02]  /*1700*/  IMAD R28, R6, R29.reuse, RZ ;  /* 0x0000001d061c7224 */ /* 0x080fe400078e02ff */
[----:B------:R-:W-:Y:S02]  /*1710*/  IMAD R31, R8, R29, RZ ;  /* 0x0000001d081f7224 */ /* 0x000fe400078e02ff */
[----:B-1----:R-:W-:Y:S01]  /*1720*/  IMAD.IADD R33, R0, 0x1, R33 ;  /* 0x0000000100217824 */ /* 0x002fe200078e0221 */
[----:B------:R-:W1:Y:S01]  /*1730*/  SHFL.BFLY PT, R9, R28, 0x1, 0x1f ;  /* 0x0c201f001c097f89 */ /* 0x000e6200000e0000 */
[----:B--2---:R-:W-:-:S03]  /*1740*/  IMAD.IADD R0, R27, 0x1, R34 ;  /* 0x000000011b007824 */ /* 0x004fc600078e0222 */
[----:B------:R-:W2:Y:S02]  /*1750*/  SHFL.BFLY PT, R30, R31, 0x1, 0x1f ;  /* 0x0c201f001f1e7f89 */ /* 0x000ea400000e0000 */
[----:B------:R-:W-:-:S04]  /*1760*/  LOP3.LUT R0, R33, R0, RZ, 0x3c, !PT ;  /* 0x0000000021007212 */ /* 0x000fc800078e3cff */
[----:B------:R-:W-:Y:S02]  /*1770*/  SEL R27, R0, RZ, !P0 ;  /* 0x000000ff001b7207 */ /* 0x000fe40004000000 */
[----:B------:R-:W-:Y:S02]  /*1780*/  SHF.R.U32.HI R0, RZ, 0x5, R14 ;  /* 0x00000005ff007819 */ /* 0x000fe4000001160e */
[----:B------:R-:W-:Y:S02]  /*1790*/  LOP3.LUT R26, R27, R26, RZ, 0x3c, !PT ;  /* 0x0000001a1b1a7212 */ /* 0x000fe400078e3cff */
[----:B------:R-:W-:Y:S02]  /*17a0*/  ISETP.NE.AND P0, PT, R8, RZ, PT ;  /* 0x000000ff0800720c */ /* 0x000fe40003f05270 */
[----:B------:R-:W-:Y:S02]  /*17b0*/  PRMT R33, R26, 0x9910, RZ ;  /* 0x000099101a217816 */ /* 0x000fe400000000ff */
[----:B------:R-:W-:-:S03]  /*17c0*/  ISETP.LT.AND P2, PT, R14, 0x40, !P0 ;  /* 0x000000400e00780c */ /* 0x000fc60004741270 */
[-C--:B------:R-:W-:Y:S02]  /*17d0*/  IMAD R32, R4, R33.reuse, RZ ;  /* 0x0000002104207224 */ /* 0x080fe400078e02ff */
[----:B-1----:R-:W-:Y:S02]  /*17e0*/  IMAD.IADD R9, R28, 0x1, R9 ;  /* 0x000000011c097824 */ /* 0x002fe400078e0209 */
[----:B------:R-:W-:Y:S01]  /*17f0*/  IMAD.SHL.U32 R28, R14, 0x2, RZ ;  /* 0x000000020e1c7824 */ /* 0x000fe200078e00ff */
[----:B------:R-:W-:Y:S01]  /*1800*/  LOP3.LUT R34, R32, 0xffff, RZ, 0xc0, !PT ;  /* 0x0000ffff20227812 */ /* 0x000fe200078ec0ff */
[----:B--2---:R-:W-:Y:S02]  /*1810*/  IMAD.IADD R30, R31, 0x1, R30 ;  /* 0x000000011f1e7824 */ /* 0x004fe400078e021e */
[----:B------:R-:W-:Y:S02]  /*1820*/  IMAD R33, R8, R33, RZ ;  /* 0x0000002108217224 */ /* 0x000fe400078e02ff */
[----:B------:R-:W1:Y:S01]  /*1830*/  SHFL.BFLY PT, R35, R34, 0x1, 0x1f ;  /* 0x0c201f0022237f89 */ /* 0x000e6200000e0000 */
[----:B------:R-:W-:-:S02]  /*1840*/  FSETP.GEU.XOR P1, PT, R9, R30, !P1 ;  /* 0x0000001e0900720b */ /* 0x000fc40004f2e800 */
[----:B------:R-:W-:-:S04]  /*1850*/  LOP3.LUT R9, R9, R30, RZ, 0x3c, !PT ;  /* 0x0000001e09097212 */ /* 0x000fc800078e3cff */
[----:B------:R-:W-:Y:S02]  /*1860*/  SEL R30, R9, RZ, !P1 ;  /* 0x000000ff091e7207 */ /* 0x000fe40004800000 */
[----:B------:R-:W-:Y:S01]  /*1870*/  SGXT.U32 R9, R0, 0x1 ;  /* 0x000000010009781a */ /* 0x000fe20000000000 */
[----:B------:R-:W-:Y:S01]  /*1880*/  IMAD.SHL.U32 R0, R14, 0x4, RZ ;  /* 0x000000040e007824 */ /* 0x000fe200078e00ff */
[----:B------:R-:W-:Y:S02]  /*1890*/  LOP3.LUT R30, R30, R29, RZ, 0x3c, !PT ;  /* 0x0000001d1e1e7212 */ /* 0x000fe400078e3cff */
[----:B------:R-:W-:Y:S02]  /*18a0*/  LOP3.LUT R31, R9, 0x1, RZ, 0x3c, !PT ;  /* 0x00000001091f7812 */ /* 0x000fe400078e3cff */
[----:B------:R-:W-:-:S03]  /*18b0*/  LOP3.LUT R29, R9, 0x3e, R28, 0xf8, !PT ;  /* 0x0000003e091d7812 */ /* 0x000fc600078ef81c */
[----:B------:R-:W-:Y:S01]  /*18c0*/  IMAD R36, R31, R30, RZ ;  /* 0x0000001e1f247224 */ /* 0x000fe200078e02ff */
[C---:B------:R-:W-:Y:S02]  /*18d0*/  LEA R27, R29.reuse, UR4, 0x2 ;  /* 0x000000041d1b7c11 */ /* 0x040fe4000f8e10ff */
[----:B------:R-:W-:-:S03]  /*18e0*/  LEA R29, R29, UR4, 0x1 ;  /* 0x000000041d1d7c11 */ /* 0x000fc6000f8e08ff */
[----:B------:R2:W-:Y:S01]  /*18f0*/  STS [R27], R36 ;  /* 0x000000241b007388 */ /* 0x0005e20000000800 */
[----:B-1----:R-:W-:Y:S01]  /*1900*/  IMAD.IADD R32, R32, 0x1, R35 ;  /* 0x0000000120207824 */ /* 0x002fe200078e0223 */
[----:B------:R-:W-:Y:S01]  /*1910*/  LOP3.LUT R35, R33, 0xffff, RZ, 0xc0, !PT ;  /* 0x0000ffff21237812 */ /* 0x000fe200078ec0ff */
[----:B------:R-:W-:Y:S01]  /*1920*/  BAR.SYNC.DEFER_BLOCKING 0x0 ;  /* 0x0000000000007b1d */ /* 0x000fe20000010000 */
[----:B--2---:R-:W-:-:S05]  /*1930*/  PRMT R36, R31, 0x9910, RZ ;  /* 0x000099101f247816 */ /* 0x004fca00000000ff */
[----:B------:R-:W1:Y:S04]  /*1940*/  SHFL.BFLY PT, R34, R35, 0x1, 0x1f ;  /* 0x0c201f0023227f89 */ /* 0x000e6800000e0000 */
[----:B------:R-:W2:Y:S01]  /*1950*/  @!P3 LDS R13, [R0+UR4] ;  /* 0x00000004000db984 */ /* 0x000ea20008000800 */
[----:B-1----:R-:W-:-:S05]  /*1960*/  IMAD.IADD R33, R33, 0x1, R34 ;  /* 0x0000000121217824 */ /* 0x002fca00078e0222 */
[----:B------:R-:W-:-:S04]  /*1970*/  LOP3.LUT R32, R32, R33, RZ, 0x3c, !PT ;  /* 0x0000002120207212 */ /* 0x000fc800078e3cff */
[----:B------:R-:W-:Y:S02]  /*1980*/  SEL R33, R32, RZ, !P1 ;  /* 0x000000ff20217207 */ /* 0x000fe40004800000 */
[----:B------:R-:W-:Y:S02]  /*1990*/  LOP3.LUT R32, R28, 0x3e, RZ, 0xc0, !PT ;  /* 0x0000003e1c207812 */ /* 0x000fe400078ec0ff */
[----:B------:R-:W-:Y:S02]  /*19a0*/  LOP3.LUT R26, R33, R26, RZ, 0x3c, !PT ;  /* 0x0000001a211a7212 */ /* 0x000fe400078e3cff */
[----:B------:R-:W-:Y:S02]  /*19b0*/  LEA R33, R32, UR4, 0x2 ;  /* 0x0000000420217c11 */ /* 0x000fe4000f8e10ff */
[----:B------:R-:W-:Y:S02]  /*19c0*/  PRMT R31, R26, 0x9910, RZ ;  /* 0x000099101a1f7816 */ /* 0x000fe400000000ff */
[----:B------:R-:W-:-:S03]  /*19d0*/  LEA R32, R32, UR4, 0x1 ;  /* 0x0000000420207c11 */ /* 0x000fc6000f8e08ff */
[----:B------:R-:W-:Y:S01]  /*19e0*/  IMAD R36, R36, R31, RZ ;  /* 0x0000001f24247224 */ /* 0x000fe200078e02ff */
[----:B--2---:R-:W1:Y:S02]  /*19f0*/  SHFL.BFLY PT, R34, R13, 0x1, 0x1f ;  /* 0x0c201f000d227f89 */ /* 0x004e6400000e0000 */
[----:B-1----:R-:W-:Y:S02]  /*1a00*/  IMAD.IADD R37, R13, 0x1, R34 ;  /* 0x000000010d257824 */ /* 0x002fe400078e0222 */
[----:B------:R-:W-:-:S03]  /*1a10*/  IMAD R34, R9, R30, RZ ;  /* 0x0000001e09227224 */ /* 0x000fc600078e02ff */
[----:B------:R1:W-:Y:S01]  /*1a20*/  @P2 STS [R0+UR4], R37 ;  /* 0x0000002500002988 */ /* 0x0003e20008000804 */
[----:B------:R-:W-:Y:S01]  /*1a30*/  BAR.SYNC.DEFER_BLOCKING 0x0 ;  /* 0x0000000000007b1d */ /* 0x000fe20000010000 */
[----:B-1----:R-:W-:-:S05]  /*1a40*/  PRMT R37, R9, 0x9910, RZ ;  /* 0x0000991009257816 */ /* 0x002fca00000000ff */
[----:B------:R-:W-:Y:S02]  /*1a50*/  LDS R13, [R33] ;  /* 0x00000000210d7984 */ /* 0x000fe40000000800 */
[----:B------:R-:W-:Y:S06]  /*1a60*/  BAR.SYNC.DEFER_BLOCKING 0x0 ;  /* 0x0000000000007b1d */ /* 0x000fec0000010000 */
[----:B------:R-:W-:Y:S02]  /*1a70*/  STS [R27], R34 ;  /* 0x000000221b007388 */ /* 0x000fe40000000800 */
[----:B------:R-:W-:Y:S06]  /*1a80*/  BAR.SYNC.DEFER_BLOCKING 0x0 ;  /* 0x0000000000007b1d */ /* 0x000fec0000010000 */
[----:B------:R-:W1:Y:S04]  /*1a90*/  @!P3 LDS R12, [R0+UR4] ;  /* 0x00000004000cb984 */ /* 0x000e680008000800 */
[----:B-1----:R-:W1:Y:S02]  /*1aa0*/  SHFL.BFLY PT, R35, R12, 0x1, 0x1f ;  /* 0x0c201f000c237f89 */ /* 0x002e6400000e0000 */
[----:B-1----:R-:W-:-:S05]  /*1ab0*/  IMAD.IADD R35, R12, 0x1, R35 ;  /* 0x000000010c237824 */ /* 0x002fca00078e0223 */
[----:B------:R-:W-:Y:S01]  /*1ac0*/  @P2 STS [R0+UR4], R35 ;  /* 0x0000002300002988 */ /* 0x000fe20008000804 */
[----:B------:R-:W-:Y:S06]  /*1ad0*/  BAR.SYNC.DEFER_BLOCKING 0x0 ;  /* 0x0000000000007b1d */ /* 0x000fec0000010000 */
[----:B------:R-:W1:Y:S02]  /*1ae0*/  LDS R34, [R33] ;  /* 0x0000000021227984 */ /* 0x000e640000000800 */
[----:B------:R-:W-:Y:S06]  /*1af0*/  BAR.SYNC.DEFER_BLOCKING 0x0 ;  /* 0x0000000000007b1d */ /* 0x000fec0000010000 */
[----:B------:R-:W-:Y:S02]  /*1b00*/  STS.U16 [R29], R36 ;  /* 0x000000241d007388 */ /* 0x000fe40000000400 */
[----:B------:R-:W-:Y:S01]  /*1b10*/  BAR.SYNC.DEFER_BLOCKING 0x0 ;  /* 0x0000000000007b1d */ /* 0x000fe20000010000 */
[----:B-1----:R-:W-:-:S02]  /*1b20*/  FSETP.GEU.AND P1, PT, R13, R34, PT ;  /* 0x000000220d00720b */ /* 0x002fc40003f2e000 */
[----:B------:R-:W-:-:S04]  /*1b30*/  LOP3.LUT R13, R34, R13, RZ, 0x3c, !PT ;  /* 0x0000000d220d7212 */ /* 0x000fc800078e3cff */
[----:B------:R-:W-:-:S04]  /*1b40*/  SEL R13, R13, RZ, !P1 ;  /* 0x000000ff0d0d7207 */ /* 0x000fc80004800000 */
[----:B------:R-:W-:Y:S01]  /*1b50*/  LOP3.LUT R30, R30, R13, RZ, 0x3c, !PT ;  /* 0x0000000d1e1e7212 */ /* 0x000fe200078e3cff */
[----:B------:R-:W1:Y:S04]  /*1b60*/  @!P3 LDS.U16 R3, [R28+UR4] ;  /* 0x000000041c03b984 */ /* 0x000e680008000400 */
[----:B-1----:R-:W1:Y:S02]  /*1b70*/  SHFL.BFLY PT, R12, R3, 0x1, 0x1f ;  /* 0x0c201f00030c7f89 */ /* 0x002e6400000e0000 */
[----:B-1----:R-:W-:Y:S02]  /*1b80*/  IMAD.IADD R27, R3, 0x1, R12 ;  /* 0x00000001031b7824 */ /* 0x002fe400078e020c */
[----:B------:R-:W-:-:S03]  /*1b90*/  IMAD.MOV.U32 R12, RZ, RZ, R37 ;  /* 0x000000ffff0c7224 */ /* 0x000fc600078e0025 */
[----:B------:R-:W-:Y:S01]  /*1ba0*/  @P2 STS.U16 [R28+UR4], R27 ;  /* 0x0000001b1c002988 */ /* 0x000fe20008000404 */
[----:B------:R-:W-:Y:S01]  /*1bb0*/  IMAD R31, R31, R12, RZ ;  /* 0x0000000c1f1f7224 */ /* 0x000fe200078e02ff */
[----:B------:R-:W-:Y:S06]  /*1bc0*/  BAR.SYNC.DEFER_BLOCKING 0x0 ;  /* 0x0000000000007b1d */ /* 0x000fec0000010000 */
[----:B------:R-:W-:Y:S02]  /*1bd0*/  LDS.U16 R12, [R32] ;  /* 0x00000000200c7984 */ /* 0x000fe40000000400 */
[----:B------:R-:W-:Y:S06]  /*1be0*/  BAR.SYNC.DEFER_BLOCKING 0x0 ;  /* 0x0000000000007b1d */ /* 0x000fec0000010000 */
[----:B------:R1:W-:Y:S02]  /*1bf0*/  STS.U16 [R29], R31 ;  /* 0x0000001f1d007388 */ /* 0x0003e40000000400 */
[----:B------:R-:W-:Y:S01]  /*1c00*/  BAR.SYNC.DEFER_BLOCKING 0x0 ;  /* 0x0000000000007b1d */ /* 0x000fe20000010000 */
[----:B-1----:R-:W-:-:S04]  /*1c10*/  SHF.R.U32.HI R31, RZ, 0x4, R14 ;  /* 0x00000004ff1f7819 */ /* 0x002fc8000001160e */
[----:B------:R-:W-:Y:S01]  /*1c20*/  SGXT.U32 R31, R31, 0x1 ;  /* 0x000000011f1f781a */ /* 0x000fe20000000000 */
[----:B------:R-:W1:Y:S04]  /*1c30*/  @!P3 LDS.U16 R2, [R28+UR4] ;  /* 0x000000041c02b984 */ /* 0x000e680008000400 */
[----:B-1----:R-:W1:Y:S02]  /*1c40*/  SHFL.BFLY PT, R3, R2, 0x1, 0x1f ;  /* 0x0c201f0002037f89 */ /* 0x002e6400000e0000 */
[----:B-1----:R-:W-:-:S05]  /*1c50*/  IMAD.IADD R3, R2, 0x1, R3 ;  /* 0x0000000102037824 */ /* 0x002fca00078e0203 */
[----:B------:R1:W-:Y:S01]  /*1c60*/  @P2 STS.U16 [R28+UR4], R3 ;  /* 0x000000031c002988 */ /* 0x0003e20008000404 */
[----:B------:R-:W-:Y:S01]  /*1c70*/  BAR.SYNC.DEFER_BLOCKING 0x0 ;  /* 0x0000000000007b1d */ /* 0x000fe20000010000 */
[----:B-1----:R-:W-:-:S05]  /*1c80*/  LOP3.LUT R3, R31, 0x1, RZ, 0x3c, !PT ;  /* 0x000000011f037812 */ /* 0x002fca00078e3cff */
[----:B------:R-:W-:-:S05]  /*1c90*/  IMAD R2, R3, R30, RZ ;  /* 0x0000001e03027224 */ /* 0x000fca00078e02ff */
[----:B------:R-:W1:Y:S04]  /*1ca0*/  SHFL.BFLY PT, R3, R2, 0x10, 0x1f ;  /* 0x0e001f0002037f89 */ /* 0x000e6800000e0000 */
[----:B------:R-:W2:Y:S01]  /*1cb0*/  LDS.U16 R27, [R32] ;  /* 0x00000000201b7984 */ /* 0x000ea20000000400 */
[----:B-1----:R-:W-:Y:S01]  /*1cc0*/  IMAD.IADD R3, R2, 0x1, R3 ;  /* 0x0000000102037824 */ /* 0x002fe200078e0203 */
[----:B--2---:R-:W-:-:S04]  /*1cd0*/  LOP3.LUT R12, R27, R12, RZ, 0x3c, !PT ;  /* 0x0000000c1b0c7212 */ /* 0x004fc800078e3cff */
[----:B------:R-:W-:Y:S01]  /*1ce0*/  SEL R27, R12, RZ, !P1 ;  /* 0x000000ff0c1b7207 */ /* 0x000fe20004800000 */
[----:B------:R-:W-:-:S03]  /*1cf0*/  IMAD R12, R31, R30, RZ ;  /* 0x0000001e1f0c7224 */ /* 0x000fc600078e02ff */
[----:B------:R-:W-:Y:S02]  /*1d00*/  LOP3.LUT R26, R26, R27, RZ, 0x3c, !PT ;  /* 0x0000001b1a1a7212 */ /* 0x000fe400078e3cff */
[----:B------:R-:W1:Y:S02]  /*1d10*/  SHFL.BFLY PT, R13, R12, 0x10, 0x1f ;  /* 0x0e001f000c0d7f89 */ /* 0x000e6400000e0000 */
[----:B------:R-:W-:-:S05]  /*1d20*/  PRMT R29, R26, 0x9910, RZ ;  /* 0x000099101a1d7816 */ /* 0x000fca00000000ff */
[-C--:B------:R-:W-:Y:S02]  /*1d30*/  IMAD R27, R24, R29.reuse, RZ ;  /* 0x0000001d181b7224 */ /* 0x080fe400078e02ff */
[----:B------:R-:W-:-:S03]  /*1d40*/  IMAD R29, R25, R29, RZ ;  /* 0x0000001d191d7224 */ /* 0x000fc600078e02ff */
[----:B------:R-:W-:Y:S02]  /*1d50*/  LOP3.LUT R25, R27, 0xffff, RZ, 0xc0, !PT ;  /* 0x0000ffff1b197812 */ /* 0x000fe400078ec0ff */
[----:B------:R-:W-:-:S03]  /*1d60*/  LOP3.LUT R31, R29, 0xffff, RZ, 0xc0, !PT ;  /* 0x0000ffff1d1f7812 */ /* 0x000fc600078ec0ff */
[----:B------:R-:W2:Y:S04]  /*1d70*/  SHFL.BFLY PT, R28, R25, 0x10, 0x1f ;  /* 0x0e001f00191c7f89 */ /* 0x000ea800000e0000 */
[----:B------:R-:W3:Y:S01]  /*1d80*/  SHFL.BFLY PT, R32, R31, 0x10, 0x1f ;  /* 0x0e001f001f207f89 */ /* 0x000ee200000e0000 */
[----:B-1----:R-:W-:-:S05]  /*1d90*/  IMAD.IADD R24, R12, 0x1, R13 ;  /* 0x000000010c187824 */ /* 0x002fca00078e020d */
[CC--:B------:R-:W-:Y:S02]  /*1da0*/  FSETP.GEU.AND P1, PT, R3.reuse, R24.reuse, PT ;  /* 0x000000180300720b */ /* 0x0c0fe40003f2e000 */
[----:B------:R-:W-:-:S04]  /*1db0*/  LOP3.LUT R3, R3, R24, RZ, 0x3c, !PT ;  /* 0x0000001803037212 */ /* 0x000fc800078e3cff */
[----:B------:R-:W-:-:S04]  /*1dc0*/  SEL R3, R3, RZ, !P1 ;  /* 0x000000ff03037207 */ /* 0x000fc80004800000 */
[----:B------:R-:W-:Y:S01]  /*1dd0*/  LOP3.LUT R30, R3, R30, RZ, 0x3c, !PT ;  /* 0x0000001e031e7212 */ /* 0x000fe200078e3cff */
[----:B--2---:R-:W-:-:S04]  /*1de0*/  IMAD.IADD R28, R27, 0x1, R28 ;  /* 0x000000011b1c7824 */ /* 0x004fc800078e021c */
[-C--:B------:R-:W-:Y:S02]  /*1df0*/  IMAD R20, R20, R30.reuse, RZ ;  /* 0x0000001e14147224 */ /* 0x080fe400078e02ff */
[----:B---3--:R-:W-:Y:S02]  /*1e00*/  IMAD.IADD R29, R29, 0x1, R32 ;  /* 0x000000011d1d7824 */ /* 0x008fe400078e0220 */
[----:B------:R-:W-:Y:S01]  /*1e10*/  IMAD R21, R21, R30, RZ ;  /* 0x0000001e15157224 */ /* 0x000fe200078e02ff */
[----:B------:R-:W1:Y:S02]  /*1e20*/  SHFL.BFLY PT, R3, R20, 0x8, 0x1f ;  /* 0x0d001f0014037f89 */ /* 0x000e6400000e0000 */
[----:B------:R-:W-:-:S04]  /*1e30*/  LOP3.LUT R28, R28, R29, RZ, 0x3c, !PT ;  /* 0x0000001d1c1c7212 */ /* 0x000fc800078e3cff */
[----:B------:R-:W-:-:S04]  /*1e40*/  SEL R13, R28, RZ, !P1 ;  /* 0x000000ff1c0d7207 */ /* 0x000fc80004800000 */
[----:B------:R-:W-:-:S04]  /*1e50*/  LOP3.LUT R26, R13, R26, RZ, 0x3c, !PT ;  /* 0x0000001a0d1a7212 */ /* 0x000fc800078e3cff */
[----:B------:R-:W-:-:S05]  /*1e60*/  PRMT R2, R26, 0x9910, RZ ;  /* 0x000099101a027816 */ /* 0x000fca00000000ff */
[-C--:B------:R-:W-:Y:S02]  /*1e70*/  IMAD R22, R22, R2.reuse, RZ ;  /* 0x0000000216167224 */ /* 0x080fe400078e02ff */
[----:B------:R-:W-:Y:S02]  /*1e80*/  IMAD R23, R23, R2, RZ ;  /* 0x0000000217177224 */ /* 0x000fe400078e02ff */
[----:B------:R-:W2:Y:S01]  /*1e90*/  SHFL.BFLY PT, R2, R21, 0x8, 0x1f ;  /* 0x0d001f0015027f89 */ /* 0x000ea200000e0000 */
[----:B------:R-:W-:Y:S01]  /*1ea0*/  LOP3.LUT R12, R22, 0xffff, RZ, 0xc0, !PT ;  /* 0x0000ffff160c7812 */ /* 0x000fe200078ec0ff */
[----:B-1----:R-:W-:Y:S01]  /*1eb0*/  IMAD.IADD R3, R20, 0x1, R3 ;  /* 0x0000000114037824 */ /* 0x002fe200078e0203 */
[----:B------:R-:W-:-:S03]  /*1ec0*/  LOP3.LUT R24, R23, 0xffff, RZ, 0xc0, !PT ;  /* 0x0000ffff17187812 */ /* 0x000fc600078ec0ff */
[----:B------:R-:W1:Y:S04]  /*1ed0*/  SHFL.BFLY PT, R13, R12, 0x8, 0x1f ;  /* 0x0d001f000c0d7f89 */ /* 0x000e6800000e0000 */
[----:B------:R-:W3:Y:S01]  /*1ee0*/  SHFL.BFLY PT, R24, R24, 0x8, 0x1f ;  /* 0x0d001f0018187f89 */ /* 0x000ee200000e0000 */
[----:B--2---:R-:W-:-:S05]  /*1ef0*/  IMAD.IADD R2, R21, 0x1, R2 ;  /* 0x0000000115027824 */ /* 0x004fca00078e0202 */
[CC--:B------:R-:W-:Y:S01]  /*1f00*/  FSETP.GEU.AND P1, PT, R3.reuse, R2.reuse, PT ;  /* 0x000000020300720b */ /* 0x0c0fe20003f2e000 */
[----:B-1----:R-:W-:Y:S01]  /*1f10*/  IMAD.IADD R13, R22, 0x1, R13 ;  /* 0x00000001160d7824 */ /* 0x002fe200078e020d */
[----:B------:R-:W-:Y:S01]  /*1f20*/  LOP3.LUT R2, R3, R2, RZ, 0x3c, !PT ;  /* 0x0000000203027212 */ /* 0x000fe200078e3cff */
[----:B---3--:R-:W-:-:S03]  /*1f30*/  IMAD.IADD R22, R23, 0x1, R24 ;  /* 0x0000000117167824 */ /* 0x008fc600078e0218 */
[----:B------:R-:W-:Y:S02]  /*1f40*/  SEL R3, R2, RZ, !P1 ;  /* 0x000000ff02037207 */ /* 0x000fe40004800000 */
[----:B------:R-:W-:Y:S02]  /*1f50*/  LOP3.LUT R13, R13, R22, RZ, 0x3c, !PT ;  /* 0x000000160d0d7212 */ /* 0x000fe400078e3cff */
[----:B------:R-:W-:Y:S02]  /*1f60*/  LOP3.LUT R30, R3, R30, RZ, 0x3c, !PT ;  /* 0x0000001e031e7212 */ /* 0x000fe400078e3cff */
[----:B------:R-:W-:-:S03]  /*1f70*/  SEL R13, R13, RZ, !P1 ;  /* 0x000000ff0d0d7207 */ /* 0x000fc60004800000 */
[----:B------:R-:W-:Y:S01]  /*1f80*/  IMAD R16, R16, R30, RZ ;  /* 0x0000001e10107224 */ /* 0x000fe200078e02ff */
[----:B------:R-:W-:Y:S01]  /*1f90*/  LOP3.LUT R26, R13, R26, RZ, 0x3c, !PT ;  /* 0x0000001a0d1a7212 */ /* 0x000fe200078e3cff */
[----:B------:R-:W-:-:S03]  /*1fa0*/  IMAD R17, R17, R30, RZ ;  /* 0x0000001e11117224 */ /* 0x000fc600078e02ff */
[----:B------:R-:W-:Y:S01]  /*1fb0*/  PRMT R12, R26, 0x9910, RZ ;  /* 0x000099101a0c7816 */ /* 0x000fe200000000ff */
[----:B------:R-:W1:Y:S04]  /*1fc0*/  SHFL.BFLY PT, R3, R16, 0x4, 0x1f ;  /* 0x0c801f0010037f89 */ /* 0x000e6800000e0000 */
[----:B------:R-:W-:-:S04]  /*1fd0*/  IMAD.MOV.U32 R2, RZ, RZ, R12 ;  /* 0x000000ffff027224 */ /* 0x000fc800078e000c */
[-C--:B------:R-:W-:Y:S02]  /*1fe0*/  IMAD R18, R18, R2.reuse, RZ ;  /* 0x0000000212127224 */ /* 0x080fe400078e02ff */
[----:B------:R-:W-:Y:S02]  /*1ff0*/  IMAD R19, R19, R2, RZ ;  /* 0x0000000213137224 */ /* 0x000fe400078e02ff */
[----:B------:R-:W2:Y:S01]  /*2000*/  SHFL.BFLY PT, R2, R17, 0x4, 0x1f ;  /* 0x0c801f0011027f89 */ /* 0x000ea200000e0000 */
[----:B------:R-:W-:Y:S02]  /*2010*/  LOP3.LUT R12, R18, 0xffff, RZ, 0xc0, !PT ;  /* 0x0000ffff120c7812 */ /* 0x000fe400078ec0ff */
[----:B------:R-:W-:-:S03]  /*2020*/  LOP3.LUT R20, R19, 0xffff, RZ, 0xc0, !PT ;  /* 0x0000ffff13147812 */ /* 0x000fc600078ec0ff */
[----:B------:R-:W3:Y:S04]  /*2030*/  SHFL.BFLY PT, R13, R12, 0x4, 0x1f ;  /* 0x0c801f000c0d7f89 */ /* 0x000ee800000e0000 */
[----:B------:R-:W4:Y:S01]  /*2040*/  SHFL.BFLY PT, R20, R20, 0x4, 0x1f ;  /* 0x0c801f0014147f89 */ /* 0x000f2200000e0000 */
[----:B-1----:R-:W-:Y:S02]  /*2050*/  IMAD.IADD R3, R16, 0x1, R3 ;  /* 0x0000000110037824 */ /* 0x002fe400078e0203 */
[----:B--2---:R-:W-:-:S05]  /*2060*/  IMAD.IADD R2, R17, 0x1, R2 ;  /* 0x0000000111027824 */ /* 0x004fca00078e0202 */
[CC--:B------:R-:W-:Y:S01]  /*2070*/  FSETP.GEU.AND P1, PT, R3.reuse, R2.reuse, PT ;  /* 0x000000020300720b */ /* 0x0c0fe20003f2e000 */
[----:B---3--:R-:W-:Y:S01]  /*2080*/  IMAD.IADD R13, R18, 0x1, R13 ;  /* 0x00000001120d7824 */ /* 0x008fe200078e020d */
        /* <DEDUP_REMOVED lines=11> */
[-C--:B------:R-:W-:Y:S02]  /*2140*/  IMAD R12, R5, R16.reuse, RZ ;  /* 0x00000010050c7224 */ /* 0x080fe400078e02ff */
[----:B------:R-:W-:Y:S01]  /*2150*/  IMAD R16, R11, R16, RZ ;  /* 0x000000100b107224 */ /* 0x000fe200078e02ff */
[----:B------:R-:W2:Y:S02]  /*2160*/  SHFL.BFLY PT, R5, R10, 0x2, 0x1f ;  /* 0x0c401f000a057f89 */ /* 0x000ea400000e0000 */
[----:B------:R-:W-:-:S02]  /*2170*/  LOP3.LUT R11, R12, 0xffff, RZ, 0xc0, !PT ;  /* 0x0000ffff0c0b7812 */ /* 0x000fc400078ec0ff */
[----:B------:R-:W-:-:S04]  /*2180*/  LOP3.LUT R17, R16, 0xffff, RZ, 0xc0, !PT ;  /* 0x0000ffff10117812 */ /* 0x000fc800078ec0ff */
[----:B------:R-:W3:Y:S04]  /*2190*/  SHFL.BFLY PT, R11, R11, 0x2, 0x1f ;  /* 0x0c401f000b0b7f89 */ /* 0x000ee800000e0000 */
[----:B------:R-:W4:Y:S01]  /*21a0*/  SHFL.BFLY PT, R17, R17, 0x2, 0x1f ;  /* 0x0c401f0011117f89 */ /* 0x000f2200000e0000 */
[----:B-1----:R-:W-:Y:S02]  /*21b0*/  IMAD.IADD R2, R7, 0x1, R2 ;  /* 0x0000000107027824 */ /* 0x002fe400078e0202 */
[----:B--2---:R-:W-:-:S05]  /*21c0*/  IMAD.IADD R5, R10, 0x1, R5 ;  /* 0x000000010a057824 */ /* 0x004fca00078e0205 */
[CC--:B------:R-:W-:Y:S02]  /*21d0*/  FSETP.GEU.AND P1, PT, R2.reuse, R5.reuse, PT ;  /* 0x000000050200720b */ /* 0x0c0fe40003f2e000 */
        /* <DEDUP_REMOVED lines=8> */
[----:B------:R-:W-:Y:S01]  /*2260*/  LOP3.LUT R12, R12, R13, RZ, 0x3c, !PT ;  /* 0x0000000d0c0c7212 */ /* 0x000fe200078e3cff */
[----:B------:R-:W1:Y:S03]  /*2270*/  SHFL.BFLY PT, R3, R6, 0x1, 0x1f ;  /* 0x0c201f0006037f89 */ /* 0x000e6600000e0000 */
[----:B------:R-:W-:-:S05]  /*2280*/  PRMT R7, R12, 0x9910, RZ ;  /* 0x000099100c077816 */ /* 0x000fca00000000ff */
[-C--:B------:R-:W-:Y:S02]  /*2290*/  IMAD R4, R4, R7.reuse, RZ ;  /* 0x0000000704047224 */ /* 0x080fe400078e02ff */
[C---:B------:R-:W-:Y:S02]  /*22a0*/  IMAD R7, R8.reuse, R7, RZ ;  /* 0x0000000708077224 */ /* 0x040fe400078e02ff */
        /* <DEDUP_REMOVED lines=9> */
[----:B------:R-:W-:Y:S01]  /*2340*/  FSETP.GEU.AND P2, PT, R16, R19, PT ;  /* 0x000000131000720b */ /* 0x000fe20003f4e000 */
[----:B-1----:R-:W-:-:S05]  /*2350*/  IMAD.IADD R4, R7, 0x1, R10 ;  /* 0x0000000107047824 */ /* 0x002fca00078e020a */
[----:B------:R-:W-:-:S04]  /*2360*/  LOP3.LUT R4, R5, R4, RZ, 0x3c, !PT ;  /* 0x0000000405047212 */ /* 0x000fc800078e3cff */
[----:B------:R-:W-:-:S04]  /*2370*/  SEL R3, R4, RZ, !P2 ;  /* 0x000000ff04037207 */ /* 0x000fc80005000000 */
[----:B------:R-:W-:-:S04]  /*2380*/  LOP3.LUT R3, R3, R12, RZ, 0x3c, !PT ;  /* 0x0000000c03037212 */ /* 0x000fc800078e3cff */
[----:B------:R-:W-:-:S04]  /*2390*/  PRMT R2, R3, 0x9910, RZ ;  /* 0x0000991003027816 */ /* 0x000fc800000000ff */
[----:B------:R-:W-:Y:S02]  /*23a0*/  SHF.R.S32.HI R3, RZ, 0x1f, R2 ;  /* 0x0000001fff037819 */ /* 0x000fe40000011402 */
[----:B------:R-:W-:Y:S02]  /*23b0*/  IADD3 R5, P3, R2, 0x40, RZ ;  /* 0x0000004002057810 */ /* 0x000fe40007f7e0ff */
[----:B------:R-:W-:-:S03]  /*23c0*/  ISETP.GE.AND P1, PT, R2, RZ, PT ;  /* 0x000000ff0200720c */ /* 0x000fc60003f26270 */
[----:B------:R-:W-:Y:S01]  /*23d0*/  IMAD.X R22, RZ, RZ, R3, P3 ;  /* 0x000000ffff167224 */ /* 0x000fe200018e0603 */
[----:B------:R-:W-:-:S04]  /*23e0*/  SEL R18, R5, R2, !P1 ;  /* 0x0000000205127207 */ /* 0x000fc80004800000 */
[----:B------:R-:W-:Y:S02]  /*23f0*/  SEL R22, R22, R3, !P1 ;  /* 0x0000000316167207 */ /* 0x000fe40004800000 */
[----:B------:R-:W-:-:S04]  /*2400*/  ISETP.GE.U32.AND P1, PT, R18, 0x40, PT ;  /* 0x000000401200780c */ /* 0x000fc80003f26070 */
[----:B------:R-:W-:-:S13]  /*2410*/  ISETP.GE.U32.AND.EX P1, PT, R22, RZ, PT, P1 ;  /* 0x000000ff1600720c */ /* 0x000fda0003f26110 */
[----:B------:R-:W-:Y:S05]  /*2420*/  @!P1 BRA `(.L_x_0) ;  /* 0x0000000000409947 */ /* 0x000fea0003800000 */
[----:B------:R-:W-:Y:S01]  /*2430*/  MOV R2, 0x0 ;  /* 0x0000000000027802 */ /* 0x000fe20000000f00 */
[----:B------:R-:W-:Y:S01]  /*2440*/  ULDC.64 UR8, c[0x4][0x18] ;  /* 0x0100060000087ab9 */ /* 0x000fe20000000a00 */
[----:B------:R-:W-:Y:S01]  /*2450*/  ULDC.64 UR10, c[0x4][0x8] ;  /* 0x01000200000a7ab9 */ /* 0x000fe20000000a00 */
[----:B------:R-:W-:Y:S02]  /*2460*/  IMAD.U32 R4, RZ, RZ, UR8 ;  /* 0x00000008ff047e24 */ /* 0x000fe4000f8e00ff */
[----:B------:R-:W-:Y:S01]  /*2470*/  IMAD.U32 R5, RZ, RZ, UR9 ;  /* 0x00000009ff057e24 */ /* 0x000fe2000f8e00ff */
[----:B------:R-:W1:Y:S01]  /*2480*/  LDC.64 R2, c[0x4][R2] ;  /* 0x0100000002027b82 */ /* 0x000e620000000a00 */
[----:B------:R-:W-:Y:S01]  /*2490*/  ULDC.64 UR8, c[0x4][0x10] ;  /* 0x0100040000087ab9 */ /* 0x000fe20000000a00 */
[----:B------:R-:W-:Y:S02]  /*24a0*/  IMAD.U32 R10, RZ, RZ, UR10 ;  /* 0x0000000aff0a7e24 */ /* 0x000fe4000f8e00ff */
[----:B------:R-:W-:-:S02]  /*24b0*/  IMAD.U32 R6, RZ, RZ, UR8 ;  /* 0x00000008ff067e24 */ /* 0x000fc4000f8e00ff */
[----:B------:R-:W-:Y:S02]  /*24c0*/  IMAD.U32 R7, RZ, RZ, UR9 ;  /* 0x00000009ff077e24 */ /* 0x000fe4000f8e00ff */
[----:B------:R-:W-:Y:S02]  /*24d0*/  IMAD.U32 R11, RZ, RZ, UR11 ;  /* 0x0000000bff0b7e24 */ /* 0x000fe4000f8e00ff */
[----:B------:R-:W-:Y:S02]  /*24e0*/  IMAD.MOV.U32 R8, RZ, RZ, 0x35 ;  /* 0x00000035ff087424 */ /* 0x000fe400078e00ff */
[----:B------:R-:W-:Y:S02]  /*24f0*/  IMAD.MOV.U32 R12, RZ, RZ, 0x1 ;  /* 0x00000001ff0c7424 */ /* 0x000fe400078e00ff */
[----:B------:R-:W-:-:S07]  /*2500*/  IMAD.MOV.U32 R13, RZ, RZ, RZ ;  /* 0x000000ffff0d7224 */ /* 0x000fce00078e00ff */
[----:B------:R-:W-:-:S07]  /*2510*/  LEPC R20, `(.L_x_0) ;  /* 0x000000001014794e */ /* 0x000fce0000000000 */
[----:B01----:R-:W-:Y:S05]  /*2520*/  CALL.ABS.NOINC R2 ;  /* 0x0000000002007343 */ /* 0x003fea0003c00000 */
.L_x_0:
[----:B------:R-:W-:Y:S01]  /*2530*/  IMAD.SHL.U32 R3, R18, 0x4, RZ ;  /* 0x0000000412037824 */ /* 0x000fe200078e00ff */
[----:B------:R-:W-:Y:S05]  /*2540*/  WARPSYNC.ALL ;  /* 0x0000000000007948 */ /* 0x000fea0003800000 */
[----:B------:R-:W-:Y:S01]  /*2550*/  BAR.SYNC.DEFER_BLOCKING 0x0 ;  /* 0x0000000000007b1d */ /* 0x000fe20000010000 */
[----:B------:R-:W-:-:S05]  /*2560*/  LOP3.LUT R3, R18, 0xc0, R3, 0xf8, !PT ;  /* 0x000000c012037812 */ /* 0x000fca00078ef803 */
[----:B------:R-:W-:Y:S01]  /*2570*/  ULDC.64 UR8, c[0x0][0x218] ;  /* 0x0000860000087ab9 */ /* 0x000fe20000000a00 */
[C---:B------:R-:W-:Y:S01]  /*2580*/  IMAD.SHL.U32 R2, R3.reuse, 0x4, RZ ;  /* 0x0000000403027824 */ /* 0x040fe200078e00ff */
[----:B------:R-:W-:-:S04]  /*2590*/  SHF.L.U64.HI R3, R3, 0x2, R22 ;  /* 0x0000000203037819 */ /* 0x000fc80000010216 */
[----:B------:R-:W-:-:S04]  /*25a0*/  LOP3.LUT R2, R2, 0xc0, RZ, 0xfc, !PT ;  /* 0x000000c002027812 */ /* 0x000fc800078efcff */
[----:B------:R-:W-:-:S04]  /*25b0*/  IADD3 R2, P1, R2, UR8, RZ ;  /* 0x0000000802027c10 */ /* 0x000fc8000ff3e0ff */
[----:B------:R-:W-:-:S06]  /*25c0*/  IADD3.X R3, R3, UR9, RZ, P1, !PT ;  /* 0x0000000903037c10 */ /* 0x000fcc0008ffe4ff */
[----:B------:R1:W2:Y:S01]  /*25d0*/  LDG.E.EL R3, desc[UR6][R2.64] ;  /* 0x0000000602037981 */ /* 0x0002a2000c2e1900 */
[----:B------:R-:W-:Y:S01]  /*25e0*/  LEA R13, R9, UR4, 0x2 ;  /* 0x00000004090d7c11 */ /* 0x000fe2000f8e10ff */
[----:B------:R-:W-:Y:S01]  /*25f0*/  BAR.SYNC.DEFER_BLOCKING 0x0 ;  /* 0x0000000000007b1d */ /* 0x000fe20000010000 */
[C---:B------:R-:W-:Y:S02]  /*2600*/  ISETP.GE.AND P3, PT, R14.reuse, 0x2, PT ;  /* 0x000000020e00780c */ /* 0x040fe40003f66270 */
[----:B------:R-:W-:Y:S02]  /*2610*/  ISETP.LT.AND P0, PT, R14, 0x2, !P0 ;  /* 0x000000020e00780c */ /* 0x000fe40004701270 */
[----:B------:R-:W-:Y:S02]  /*2620*/  LOP3.LUT R16, R16, R19, RZ, 0x3c, !PT ;  /* 0x0000001310107212 */ /* 0x000fe400078e3cff */
[----:B-1----:R-:W-:Y:S02]  /*2630*/  LOP3.LUT P1, R2, R14, 0x1f, RZ, 0xc0, !PT ;  /* 0x0000001f0e027812 */ /* 0x002fe4000782c0ff */
[----:B------:R-:W-:-:S02]  /*2640*/  SEL R16, R16, RZ, !P2 ;  /* 0x000000ff10107207 */ /* 0x000fc40005000000 */
[C---:B------:R-:W-:Y:S02]  /*2650*/  ISETP.GT.U32.AND P4, PT, R2.reuse, 0x7, PT ;  /* 0x000000070200780c */ /* 0x040fe40003f84070 */
[C---:B------:R-:W-:Y:S02]  /*2660*/  ISETP.GT.U32.AND P5, PT, R2.reuse, 0xf, PT ;  /* 0x0000000f0200780c */ /* 0x040fe40003fa4070 */
[----:B------:R-:W-:Y:S02]  /*2670*/  ISETP.NE.AND P6, PT, R2, 0x1f, PT ;  /* 0x0000001f0200780c */ /* 0x000fe40003fc5270 */
[----:B------:R-:W-:Y:S01]  /*2680*/  LOP3.LUT R17, R16, R17, RZ, 0x3c, !PT ;  /* 0x0000001110117212 */ /* 0x000fe200078e3cff */
[----:B--2---:R-:W1:Y:S02]  /*2690*/  SHFL.BFLY PT, R4, R3, 0x10, 0x1f ;  /* 0x0e001f0003047f89 */ /* 0x004e6400000e0000 */
[----:B-1----:R-:W-:-:S05]  /*26a0*/  FADD R4, R3, R4 ;  /* 0x0000000403047221 */ /* 0x002fca0000000000 */
[----:B------:R-:W1:Y:S02]  /*26b0*/  SHFL.BFLY PT, R5, R4, 0x8, 0x1f ;  /* 0x0d001f0004057f89 */ /* 0x000e6400000e0000 */
[----:B-1----:R-:W-:-:S05]  /*26c0*/  FADD R5, R4, R5 ;  /* 0x0000000504057221 */ /* 0x002fca0000000000 */
[----:B------:R-:W1:Y:S02]  /*26d0*/  SHFL.BFLY PT, R6, R5, 0x4, 0x1f ;  /* 0x0c801f0005067f89 */ /* 0x000e6400000e0000 */
[----:B-1----:R-:W-:-:S05]  /*26e0*/  FADD R6, R5, R6 ;  /* 0x0000000605067221 */ /* 0x002fca0000000000 */
[----:B------:R-:W1:Y:S02]  /*26f0*/  SHFL.BFLY PT, R7, R6, 0x2, 0x1f ;  /* 0x0c401f0006077f89 */ /* 0x000e6400000e0000 */
[----:B-1----:R-:W-:-:S05]  /*2700*/  FADD R7, R6, R7 ;  /* 0x0000000706077221 */ /* 0x002fca0000000000 */
[----:B------:R-:W1:Y:S02]  /*2710*/  SHFL.BFLY PT, R8, R7, 0x1, 0x1f ;  /* 0x0c201f0007087f89 */ /* 0x000e6400000e0000 */
[----:B-1----:R-:W-:-:S05]  /*2720*/  FADD R8, R7, R8 ;  /* 0x0000000807087221 */ /* 0x002fca0000000000 */
[----:B------:R-:W-:Y:S01]  /*2730*/  @!P1 STS [R13], R8 ;  /* 0x000000080d009388 */ /* 0x000fe20000000800 */
[----:B------:R-:W-:Y:S06]  /*2740*/  BAR.SYNC.DEFER_BLOCKING 0x0 ;  /* 0x0000000000007b1d */ /* 0x000fec0000010000 */
[----:B------:R-:W1:Y:S01]  /*2750*/  @!P3 LDS R10, [R0+UR4] ;  /* 0x00000004000ab984 */ /* 0x000e620008000800 */
[----:B------:R-:W-:-:S03]  /*2760*/  ISETP.GT.U32.AND P3, PT, R2, 0x3, PT ;  /* 0x000000030200780c */ /* 0x000fc60003f64070 */
[----:B-1----:R-:W1:Y:S02]  /*2770*/  SHFL.BFLY PT, R5, R10, 0x1, 0x1f ;  /* 0x0c201f000a057f89 */ /* 0x002e6400000e0000 */
[----:B-1----:R-:W-:Y:S02]  /*2780*/  FADD R5, R10, R5 ;  /* 0x000000050a057221 */ /* 0x002fe40000000000 */
[----:B------:R-:W1:Y:S03]  /*2790*/  LDC.64 R10, c[0x0][0x220] ;  /* 0x00008800ff0a7b82 */ /* 0x000e660000000a00 */
[----:B------:R2:W-:Y:S05]  /*27a0*/  @P0 STS [R0+UR4], R5 ;  /* 0x0000000500000988 */ /* 0x0005ea0008000804 */
[----:B------:R-:W-:Y:S01]  /*27b0*/  BAR.SYNC.DEFER_BLOCKING 0x0 ;  /* 0x0000000000007b1d */ /* 0x000fe20000010000 */
[----:B------:R-:W-:Y:S01]  /*27c0*/  ISETP.GT.U32.AND P0, PT, R2, 0x1, PT ;  /* 0x000000010200780c */ /* 0x000fe20003f04070 */
[----:B--2---:R-:W-:Y:S01]  /*27d0*/  FADD R0, -R3, 1 ;  /* 0x3f80000003007421 */ /* 0x004fe20000000100 */
[----:B-1----:R-:W-:-:S03]  /*27e0*/  IMAD.WIDE.U32 R10, R15, 0x4, R10 ;  /* 0x000000040f0a7825 */ /* 0x002fc600078e000a */
[----:B------:R-:W-:Y:S02]  /*27f0*/  LDS R4, [UR4] ;  /* 0x00000004ff047984 */ /* 0x000fe40008000800 */
[----:B------:R-:W-:Y:S06]  /*2800*/  BAR.SYNC.DEFER_BLOCKING 0x0 ;  /* 0x0000000000007b1d */ /* 0x000fec0000010000 */
[----:B------:R-:W1:Y:S02]  /*2810*/  SHFL.UP PT, R6, R3, 0x1, RZ ;  /* 0x0420000003067989 */ /* 0x000e6400000e00ff */
[----:B-1----:R-:W-:-:S05]  /*2820*/  FADD R6, R3, R6 ;  /* 0x0000000603067221 */ /* 0x002fca0000000000 */
[----:B------:R-:W-:-:S05]  /*2830*/  FSEL R8, R3, R6, !P1 ;  /* 0x0000000603087208 */ /* 0x000fca0004800000 */
[----:B------:R-:W1:Y:S02]  /*2840*/  SHFL.UP PT, R7, R8, 0x2, RZ ;  /* 0x0440000008077989 */ /* 0x000e6400000e00ff */
[----:B-1----:R-:W-:-:S05]  /*2850*/  @P0 FADD R8, R8, R7 ;  /* 0x0000000708080221 */ /* 0x002fca0000000000 */
[----:B------:R-:W1:Y:S02]  /*2860*/  SHFL.UP PT, R7, R8, 0x4, RZ ;  /* 0x0480000008077989 */ /* 0x000e6400000e00ff */
[----:B-1----:R-:W-:Y:S02]  /*2870*/  @P3 FADD R8, R8, R7 ;  /* 0x0000000708083221 */ /* 0x002fe40000000000 */
[----:B------:R-:W1:Y:S03]  /*2880*/  LDC.64 R6, c[0x0][0x230] ;  /* 0x00008c00ff067b82 */ /* 0x000e660000000a00 */
[----:B------:R-:W2:Y:S01]  /*2890*/  SHFL.UP PT, R5, R8, 0x8, RZ ;  /* 0x0500000008057989 */ /* 0x000ea200000e00ff */
[----:B-1----:R-:W-:-:S04]  /*28a0*/  IMAD.WIDE.U32 R6, R15, 0x4, R6 ;  /* 0x000000040f067825 */ /* 0x002fc800078e0006 */
[----:B--2---:R-:W-:-:S05]  /*28b0*/  @P4 FADD R8, R8, R5 ;  /* 0x0000000508084221 */ /* 0x004fca0000000000 */
[----:B------:R-:W1:Y:S02]  /*28c0*/  SHFL.UP PT, R5, R8, 0x10, RZ ;  /* 0x0600000008057989 */ /* 0x000e6400000e00ff */
[----:B-1----:R-:W-:-:S05]  /*28d0*/  @P5 FADD R8, R8, R5 ;  /* 0x0000000508085221 */ /* 0x002fca0000000000 */
[----:B------:R-:W-:Y:S01]  /*28e0*/  @!P6 STS [R13], R8 ;  /* 0x000000080d00e388 */ /* 0x000fe20000000800 */
[----:B------:R-:W-:Y:S06]  /*28f0*/  BAR.SYNC.DEFER_BLOCKING 0x0 ;  /* 0x0000000000007b1d */ /* 0x000fec0000010000 */
[----:B------:R-:W-:Y:S02]  /*2900*/  LDS R5, [UR4] ;  /* 0x00000004ff057984 */ /* 0x000fe40008000800 */
[----:B------:R-:W-:Y:S06]  /*2910*/  BAR.SYNC.DEFER_BLOCKING 0x0 ;  /* 0x0000000000007b1d */ /* 0x000fec0000010000 */
[----:B------:R-:W1:Y:S02]  /*2920*/  SHFL.UP PT, R3, R0, 0x1, RZ ;  /* 0x0420000000037989 */ /* 0x000e6400000e00ff */
[----:B-1----:R-:W-:Y:S01]  /*2930*/  @P1 FADD R0, R0, R3 ;  /* 0x0000000300001221 */ /* 0x002fe20000000000 */
[----:B------:R-:W-:-:S04]  /*2940*/  FADD R5, R8, R5 ;  /* 0x0000000508057221 */ /* 0x000fc80000000000 */
[----:B------:R-:W1:Y:S02]  /*2950*/  SHFL.UP PT, R3, R0, 0x2, RZ ;  /* 0x0440000000037989 */ /* 0x000e6400000e00ff */
[----:B-1----:R-:W-:Y:S01]  /*2960*/  @P0 FADD R0, R0, R3 ;  /* 0x0000000300000221 */ /* 0x002fe20000000000 */
[----:B------:R-:W-:-:S04]  /*2970*/  ISETP.NE.AND P0, PT, R9, RZ, PT ;  /* 0x000000ff0900720c */ /* 0x000fc80003f05270 */
[----:B------:R-:W1:Y:S01]  /*2980*/  SHFL.UP PT, R3, R0, 0x4, RZ ;  /* 0x0480000000037989 */ /* 0x000e6200000e00ff */
[----:B------:R-:W-:Y:S01]  /*2990*/  FSEL R5, R8, R5, !P0 ;  /* 0x0000000508057208 */ /* 0x000fe20004000000 */
[----:B-1----:R-:W-:-:S05]  /*29a0*/  @P3 FADD R0, R0, R3 ;  /* 0x0000000300003221 */ /* 0x002fca0000000000 */
[----:B------:R-:W1:Y:S02]  /*29b0*/  SHFL.UP PT, R3, R0, 0x8, RZ ;  /* 0x0500000000037989 */ /* 0x000e6400000e00ff */
[----:B-1----:R-:W-:-:S05]  /*29c0*/  @P4 FADD R0, R0, R3 ;  /* 0x0000000300004221 */ /* 0x002fca0000000000 */
[----:B------:R-:W1:Y:S02]  /*29d0*/  SHFL.UP PT, R3, R0, 0x10, RZ ;  /* 0x0600000000037989 */ /* 0x000e6400000e00ff */
[----:B-1----:R-:W-:Y:S02]  /*29e0*/  @P5 FADD R0, R0, R3 ;  /* 0x0000000300005221 */ /* 0x002fe40000000000 */
[----:B------:R-:W1:Y:S03]  /*29f0*/  LDC.64 R2, c[0x0][0x238] ;  /* 0x00008e00ff027b82 */ /* 0x000e660000000a00 */
[----:B------:R-:W-:Y:S05]  /*2a00*/  @!P6 STS [R13], R0 ;  /* 0x000000000d00e388 */ /* 0x000fea0000000800 */
[----:B------:R-:W-:Y:S01]  /*2a10*/  BAR.SYNC.DEFER_BLOCKING 0x0 ;  /* 0x0000000000007b1d */ /* 0x000fe20000010000 */
[----:B-1----:R-:W-:-:S05]  /*2a20*/  IMAD.WIDE.U32 R2, R15, 0x4, R2 ;  /* 0x000000040f027825 */ /* 0x002fca00078e0002 */
[----:B------:R-:W1:Y:S04]  /*2a30*/  LDS R21, [UR4] ;  /* 0x00000004ff157984 */ /* 0x000e680008000800 */
[----:B------:R2:W-:Y:S04]  /*2a40*/  STG.E desc[UR6][R10.64], R17 ;  /* 0x000000110a007986 */ /* 0x0005e8000c101906 */
[----:B------:R2:W-:Y:S01]  /*2a50*/  STG.E desc[UR6][R6.64], R5 ;  /* 0x0000000506007986 */ /* 0x0005e2000c101906 */
[----:B-1----:R-:W-:-:S05]  /*2a60*/  FADD R21, R0, R21 ;  /* 0x0000001500157221 */ /* 0x002fca0000000000 */
[----:B------:R-:W-:Y:S02]  /*2a70*/  FSEL R21, R0, R21, !P0 ;  /* 0x0000001500157208 */ /* 0x000fe40004000000 */
[----:B------:R-:W-:-:S03]  /*2a80*/  ISETP.NE.AND P0, PT, R15, RZ, PT ;  /* 0x000000ff0f00720c */ /* 0x000fc60003f05270 */
[----:B------:R2:W-:Y:S10]  /*2a90*/  STG.E desc[UR6][R2.64], R21 ;  /* 0x0000001502007986 */ /* 0x0005f4000c101906 */
[----:B------:R-:W-:Y:S05]  /*2aa0*/  @P0 EXIT ;  /* 0x000000000000094d */ /* 0x000fea0003800000 */
[----:B--2---:R-:W0:Y:S02]  /*2ab0*/  LDC.64 R2, c[0x0][0x228] ;  /* 0x00008a00ff027b82 */ /* 0x004e240000000a00 */
[----:B0-----:R-:W-:Y:S01]  /*2ac0*/  STG.E desc[UR6][R2.64], R4 ;  /* 0x0000000402007986 */ /* 0x001fe2000c101906 */
[----:B------:R-:W-:Y:S05]  /*2ad0*/  EXIT ;  /* 0x000000000000794d */ /* 0x000fea0003800000 */
.L_x_1:
[----:B------:R-:W-:-:S00]  /*2ae0*/  BRA `(.L_x_1) ;  /* 0xfffffffc00fc7947 */ /* 0x000fc0000383ffff */
[----:B------:R-:W-:-:S00]  /*2af0*/  NOP ;  /* 0x0000000000007918 */ /* 0x000fc00000000000 */
        /* <DEDUP_REMOVED lines=8> */
.L_x_2:


//--------------------- .nv.global.init           --------------------------
	.section	.nv.global.init,"aw",@progbits
.nv.global.init:
	.type		assertFunc_0,@object
	.size		assertFunc_0,(assertMessage_0 - assertFunc_0)
assertFunc_0:
        /*0000*/ 	.byte	0x75, 0x6e, 0x6b, 0x6e, 0x6f, 0x77, 0x6e, 0x00
	.type		assertMessage_0,@object
	.size		assertMessage_0,(assertFile_0 - assertMessage_0)
assertMessage_0:
        /*0008*/ 	.byte	0x69, 0x6e, 0x64, 0x65, 0x78, 0x20, 0x6f, 0x75, 0x74, 0x20, 0x6f, 0x66, 0x20, 0x62, 0x6f, 0x75
        /*0018*/ 	.byte	0x6e, 0x64, 0x73, 0x3a, 0x20, 0x30, 0x20, 0x3c, 0x3d, 0x20, 0x74, 0x6d, 0x70, 0x31, 0x38, 0x20
        /*0028*/ 	.byte	0x3c, 0x20, 0x36, 0x34, 0x00
	.type		assertFile_0,@object
	.size		assertFile_0,(.L_1 - assertFile_0)
assertFile_0:
        /*002d*/ 	.byte	0x69, 0x6e, 0x64, 0x75, 0x63, 0x74, 0x6f, 0x72, 0x5f, 0x63, 0x61, 0x63, 0x68, 0x65, 0x2f, 0x62
        /*003d*/ 	.byte	0x67, 0x2f, 0x63, 0x62, 0x67, 0x77, 0x6e, 0x36, 0x63, 0x34, 0x74, 0x68, 0x62, 0x6b, 0x62, 0x6d
        /*004d*/ 	.byte	0x65, 0x32, 0x75, 0x6f, 0x32, 0x74, 0x32, 0x6d, 0x34, 0x73, 0x32, 0x72, 0x70, 0x63, 0x61, 0x71
        /*005d*/ 	.byte	0x65, 0x75, 0x70, 0x62, 0x66, 0x77, 0x67, 0x63, 0x67, 0x71, 0x6f, 0x72, 0x69, 0x74, 0x36, 0x67
        /*006d*/ 	.byte	0x6f, 0x67, 0x61, 0x7a, 0x32, 0x79, 0x2e, 0x70, 0x79, 0x00
.L_1:


//--------------------- .nv.shared.triton_per_fused_cumsum_index_mul_rsub_sort_sub_sum_5 --------------------------
	.section	.nv.shared.triton_per_fused_cumsum_index_mul_rsub_sort_sub_sum_5,"aw",@nobits
	.sectionflags	@""
	.align	16
	.zero		1024


//--------------------- .nv.constant0.triton_per_fused_cumsum_index_mul_rsub_sort_sub_sum_5 --------------------------
	.section	.nv.constant0.triton_per_fused_cumsum_index_mul_rsub_sort_sub_sum_5,"a",@progbits
	.sectionflags	@""
	.align	4
.nv.constant0.triton_per_fused_cumsum_index_mul_rsub_sort_sub_sum_5:
	.zero		580


//--------------------- SYMBOLS --------------------------

	.type		__assertfail,@function
